//
// Generated by NVIDIA NVVM Compiler
//
// Compiler Build ID: CL-36424714
// Cuda compilation tools, release 13.0, V13.0.88
// Based on NVVM 20.0.0
//

.version 9.0
.target sm_100
.address_size 64

	// .globl	_Z10initCurandP17curandStateXORWOWy
.global .align 4 .b8 precalc_xorwow_matrix[102400];
.global .align 4 .b8 precalc_xorwow_offset_matrix[102400];
.global .align 4 .b8 mrg32k3aM1[2304];
.global .align 4 .b8 mrg32k3aM2[2304];
.global .align 4 .b8 mrg32k3aM1SubSeq[2016];
.global .align 4 .b8 mrg32k3aM2SubSeq[2016];
.global .align 4 .b8 mrg32k3aM1Seq[2304];
.global .align 4 .b8 mrg32k3aM2Seq[2304];
.const .align 8 .b8 __cr_lgamma_table[72];
.const .align 4 .b8 d_WORMS[16];
.const .align 4 .b8 d_NUTRIENTS[16];

.visible .entry _Z10initCurandP17curandStateXORWOWy(
	.param .u64 .ptr .align 1 _Z10initCurandP17curandStateXORWOWy_param_0,
	.param .u64 _Z10initCurandP17curandStateXORWOWy_param_1
)
{
	.reg .pred 	%p<24>;
	.reg .b32 	%r<425>;
	.reg .b64 	%rd<19>;

	ld.param.u64 	%rd8, [_Z10initCurandP17curandStateXORWOWy_param_0];
	ld.param.u64 	%rd9, [_Z10initCurandP17curandStateXORWOWy_param_1];
	cvta.to.global.u64 	%rd10, %rd8;
	mov.u32 	%r182, %ctaid.x;
	mov.u32 	%r183, %ntid.x;
	mov.u32 	%r184, %tid.x;
	mov.u32 	%r185, %ctaid.y;
	mov.u32 	%r186, %ntid.y;
	mov.u32 	%r187, %tid.y;
	mov.u32 	%r188, %ctaid.z;
	mov.u32 	%r189, %ntid.z;
	mov.u32 	%r190, %tid.z;
	mad.lo.s32 	%r191, %r188, %r189, %r190;
	mov.u32 	%r192, %nctaid.x;
	mov.u32 	%r193, %nctaid.y;
	mad.lo.s32 	%r194, %r191, %r193, %r185;
	mad.lo.s32 	%r195, %r194, %r186, %r187;
	mad.lo.s32 	%r196, %r195, %r192, %r182;
	mad.lo.s32 	%r197, %r196, %r183, %r184;
	cvt.s64.s32 	%rd18, %r197;
	mul.wide.s32 	%rd11, %r197, 48;
	add.s64 	%rd2, %rd10, %rd11;
	cvt.u32.u64 	%r198, %rd9;
	xor.b32  	%r199, %r198, -1429050551;
	mul.lo.s32 	%r200, %r199, 1099087573;
	{ .reg .b32 tmp; mov.b64 {tmp, %r201}, %rd9; }
	xor.b32  	%r202, %r201, -136515619;
	mul.lo.s32 	%r203, %r202, -1703105765;
	add.s32 	%r204, %r200, %r203;
	add.s32 	%r205, %r204, 6615241;
	add.s32 	%r206, %r200, 123456789;
	st.global.v2.u32 	[%rd2], {%r205, %r206};
	xor.b32  	%r207, %r200, 362436069;
	add.s32 	%r208, %r203, 521288629;
	st.global.v2.u32 	[%rd2+8], {%r207, %r208};
	xor.b32  	%r209, %r203, 88675123;
	add.s32 	%r210, %r200, 5783321;
	st.global.v2.u32 	[%rd2+16], {%r209, %r210};
	setp.eq.s32 	%p1, %r197, 0;
	@%p1 bra 	$L__BB0_42;
	mov.b32 	%r331, 0;
$L__BB0_2:
	and.b64  	%rd4, %rd18, 3;
	setp.eq.s64 	%p2, %rd4, 0;
	@%p2 bra 	$L__BB0_41;
	mul.wide.u32 	%rd12, %r331, 3200;
	mov.u64 	%rd13, precalc_xorwow_matrix;
	add.s64 	%rd5, %rd13, %rd12;
	cvt.u32.u64 	%r2, %rd4;
	mov.b32 	%r332, 0;
$L__BB0_4:
	mov.b32 	%r345, 0;
	mov.u32 	%r346, %r345;
	mov.u32 	%r347, %r345;
	mov.u32 	%r348, %r345;
	mov.u32 	%r349, %r345;
	mov.u32 	%r338, %r345;
$L__BB0_5:
	mul.wide.u32 	%rd14, %r338, 4;
	add.s64 	%rd15, %rd2, %rd14;
	ld.global.u32 	%r10, [%rd15+4];
	shl.b32 	%r11, %r338, 5;
	mov.b32 	%r344, 0;
$L__BB0_6:
	.pragma "nounroll";
	shr.u32 	%r215, %r10, %r344;
	and.b32  	%r216, %r215, 1;
	setp.eq.b32 	%p3, %r216, 1;
	not.pred 	%p4, %p3;
	add.s32 	%r217, %r11, %r344;
	mul.lo.s32 	%r218, %r217, 5;
	mul.wide.u32 	%rd16, %r218, 4;
	add.s64 	%rd6, %rd5, %rd16;
	@%p4 bra 	$L__BB0_8;
	ld.global.u32 	%r219, [%rd6];
	xor.b32  	%r349, %r349, %r219;
	ld.global.u32 	%r220, [%rd6+4];
	xor.b32  	%r348, %r348, %r220;
	ld.global.u32 	%r221, [%rd6+8];
	xor.b32  	%r347, %r347, %r221;
	ld.global.u32 	%r222, [%rd6+12];
	xor.b32  	%r346, %r346, %r222;
	ld.global.u32 	%r223, [%rd6+16];
	xor.b32  	%r345, %r345, %r223;
$L__BB0_8:
	and.b32  	%r225, %r215, 2;
	setp.eq.s32 	%p5, %r225, 0;
	@%p5 bra 	$L__BB0_10;
	ld.global.u32 	%r226, [%rd6+20];
	xor.b32  	%r349, %r349, %r226;
	ld.global.u32 	%r227, [%rd6+24];
	xor.b32  	%r348, %r348, %r227;
	ld.global.u32 	%r228, [%rd6+28];
	xor.b32  	%r347, %r347, %r228;
	ld.global.u32 	%r229, [%rd6+32];
	xor.b32  	%r346, %r346, %r229;
	ld.global.u32 	%r230, [%rd6+36];
	xor.b32  	%r345, %r345, %r230;
$L__BB0_10:
	and.b32  	%r232, %r215, 4;
	setp.eq.s32 	%p6, %r232, 0;
	@%p6 bra 	$L__BB0_12;
	ld.global.u32 	%r233, [%rd6+40];
	xor.b32  	%r349, %r349, %r233;
	ld.global.u32 	%r234, [%rd6+44];
	xor.b32  	%r348, %r348, %r234;
	ld.global.u32 	%r235, [%rd6+48];
	xor.b32  	%r347, %r347, %r235;
	ld.global.u32 	%r236, [%rd6+52];
	xor.b32  	%r346, %r346, %r236;
	ld.global.u32 	%r237, [%rd6+56];
	xor.b32  	%r345, %r345, %r237;
$L__BB0_12:
	and.b32  	%r239, %r215, 8;
	setp.eq.s32 	%p7, %r239, 0;
	@%p7 bra 	$L__BB0_14;
	ld.global.u32 	%r240, [%rd6+60];
	xor.b32  	%r349, %r349, %r240;
	ld.global.u32 	%r241, [%rd6+64];
	xor.b32  	%r348, %r348, %r241;
	ld.global.u32 	%r242, [%rd6+68];
	xor.b32  	%r347, %r347, %r242;
	ld.global.u32 	%r243, [%rd6+72];
	xor.b32  	%r346, %r346, %r243;
	ld.global.u32 	%r244, [%rd6+76];
	xor.b32  	%r345, %r345, %r244;
$L__BB0_14:
	and.b32  	%r246, %r215, 16;
	setp.eq.s32 	%p8, %r246, 0;
	@%p8 bra 	$L__BB0_16;
	ld.global.u32 	%r247, [%rd6+80];
	xor.b32  	%r349, %r349, %r247;
	ld.global.u32 	%r248, [%rd6+84];
	xor.b32  	%r348, %r348, %r248;
	ld.global.u32 	%r249, [%rd6+88];
	xor.b32  	%r347, %r347, %r249;
	ld.global.u32 	%r250, [%rd6+92];
	xor.b32  	%r346, %r346, %r250;
	ld.global.u32 	%r251, [%rd6+96];
	xor.b32  	%r345, %r345, %r251;
$L__BB0_16:
	and.b32  	%r253, %r215, 32;
	setp.eq.s32 	%p9, %r253, 0;
	@%p9 bra 	$L__BB0_18;
	ld.global.u32 	%r254, [%rd6+100];
	xor.b32  	%r349, %r349, %r254;
	ld.global.u32 	%r255, [%rd6+104];
	xor.b32  	%r348, %r348, %r255;
	ld.global.u32 	%r256, [%rd6+108];
	xor.b32  	%r347, %r347, %r256;
	ld.global.u32 	%r257, [%rd6+112];
	xor.b32  	%r346, %r346, %r257;
	ld.global.u32 	%r258, [%rd6+116];
	xor.b32  	%r345, %r345, %r258;
$L__BB0_18:
	and.b32  	%r260, %r215, 64;
	setp.eq.s32 	%p10, %r260, 0;
	@%p10 bra 	$L__BB0_20;
	ld.global.u32 	%r261, [%rd6+120];
	xor.b32  	%r349, %r349, %r261;
	ld.global.u32 	%r262, [%rd6+124];
	xor.b32  	%r348, %r348, %r262;
	ld.global.u32 	%r263, [%rd6+128];
	xor.b32  	%r347, %r347, %r263;
	ld.global.u32 	%r264, [%rd6+132];
	xor.b32  	%r346, %r346, %r264;
	ld.global.u32 	%r265, [%rd6+136];
	xor.b32  	%r345, %r345, %r265;
$L__BB0_20:
	and.b32  	%r267, %r215, 128;
	setp.eq.s32 	%p11, %r267, 0;
	@%p11 bra 	$L__BB0_22;
	ld.global.u32 	%r268, [%rd6+140];
	xor.b32  	%r349, %r349, %r268;
	ld.global.u32 	%r269, [%rd6+144];
	xor.b32  	%r348, %r348, %r269;
	ld.global.u32 	%r270, [%rd6+148];
	xor.b32  	%r347, %r347, %r270;
	ld.global.u32 	%r271, [%rd6+152];
	xor.b32  	%r346, %r346, %r271;
	ld.global.u32 	%r272, [%rd6+156];
	xor.b32  	%r345, %r345, %r272;
$L__BB0_22:
	and.b32  	%r274, %r215, 256;
	setp.eq.s32 	%p12, %r274, 0;
	@%p12 bra 	$L__BB0_24;
	ld.global.u32 	%r275, [%rd6+160];
	xor.b32  	%r349, %r349, %r275;
	ld.global.u32 	%r276, [%rd6+164];
	xor.b32  	%r348, %r348, %r276;
	ld.global.u32 	%r277, [%rd6+168];
	xor.b32  	%r347, %r347, %r277;
	ld.global.u32 	%r278, [%rd6+172];
	xor.b32  	%r346, %r346, %r278;
	ld.global.u32 	%r279, [%rd6+176];
	xor.b32  	%r345, %r345, %r279;
$L__BB0_24:
	and.b32  	%r281, %r215, 512;
	setp.eq.s32 	%p13, %r281, 0;
	@%p13 bra 	$L__BB0_26;
	ld.global.u32 	%r282, [%rd6+180];
	xor.b32  	%r349, %r349, %r282;
	ld.global.u32 	%r283, [%rd6+184];
	xor.b32  	%r348, %r348, %r283;
	ld.global.u32 	%r284, [%rd6+188];
	xor.b32  	%r347, %r347, %r284;
	ld.global.u32 	%r285, [%rd6+192];
	xor.b32  	%r346, %r346, %r285;
	ld.global.u32 	%r286, [%rd6+196];
	xor.b32  	%r345, %r345, %r286;
$L__BB0_26:
	and.b32  	%r288, %r215, 1024;
	setp.eq.s32 	%p14, %r288, 0;
	@%p14 bra 	$L__BB0_28;
	ld.global.u32 	%r289, [%rd6+200];
	xor.b32  	%r349, %r349, %r289;
	ld.global.u32 	%r290, [%rd6+204];
	xor.b32  	%r348, %r348, %r290;
	ld.global.u32 	%r291, [%rd6+208];
	xor.b32  	%r347, %r347, %r291;
	ld.global.u32 	%r292, [%rd6+212];
	xor.b32  	%r346, %r346, %r292;
	ld.global.u32 	%r293, [%rd6+216];
	xor.b32  	%r345, %r345, %r293;
$L__BB0_28:
	and.b32  	%r295, %r215, 2048;
	setp.eq.s32 	%p15, %r295, 0;
	@%p15 bra 	$L__BB0_30;
	ld.global.u32 	%r296, [%rd6+220];
	xor.b32  	%r349, %r349, %r296;
	ld.global.u32 	%r297, [%rd6+224];
	xor.b32  	%r348, %r348, %r297;
	ld.global.u32 	%r298, [%rd6+228];
	xor.b32  	%r347, %r347, %r298;
	ld.global.u32 	%r299, [%rd6+232];
	xor.b32  	%r346, %r346, %r299;
	ld.global.u32 	%r300, [%rd6+236];
	xor.b32  	%r345, %r345, %r300;
$L__BB0_30:
	and.b32  	%r302, %r215, 4096;
	setp.eq.s32 	%p16, %r302, 0;
	@%p16 bra 	$L__BB0_32;
	ld.global.u32 	%r303, [%rd6+240];
	xor.b32  	%r349, %r349, %r303;
	ld.global.u32 	%r304, [%rd6+244];
	xor.b32  	%r348, %r348, %r304;
	ld.global.u32 	%r305, [%rd6+248];
	xor.b32  	%r347, %r347, %r305;
	ld.global.u32 	%r306, [%rd6+252];
	xor.b32  	%r346, %r346, %r306;
	ld.global.u32 	%r307, [%rd6+256];
	xor.b32  	%r345, %r345, %r307;
$L__BB0_32:
	and.b32  	%r309, %r215, 8192;
	setp.eq.s32 	%p17, %r309, 0;
	@%p17 bra 	$L__BB0_34;
	ld.global.u32 	%r310, [%rd6+260];
	xor.b32  	%r349, %r349, %r310;
	ld.global.u32 	%r311, [%rd6+264];
	xor.b32  	%r348, %r348, %r311;
	ld.global.u32 	%r312, [%rd6+268];
	xor.b32  	%r347, %r347, %r312;
	ld.global.u32 	%r313, [%rd6+272];
	xor.b32  	%r346, %r346, %r313;
	ld.global.u32 	%r314, [%rd6+276];
	xor.b32  	%r345, %r345, %r314;
$L__BB0_34:
	and.b32  	%r316, %r215, 16384;
	setp.eq.s32 	%p18, %r316, 0;
	@%p18 bra 	$L__BB0_36;
	ld.global.u32 	%r317, [%rd6+280];
	xor.b32  	%r349, %r349, %r317;
	ld.global.u32 	%r318, [%rd6+284];
	xor.b32  	%r348, %r348, %r318;
	ld.global.u32 	%r319, [%rd6+288];
	xor.b32  	%r347, %r347, %r319;
	ld.global.u32 	%r320, [%rd6+292];
	xor.b32  	%r346, %r346, %r320;
	ld.global.u32 	%r321, [%rd6+296];
	xor.b32  	%r345, %r345, %r321;
$L__BB0_36:
	and.b32  	%r323, %r215, 32768;
	setp.eq.s32 	%p19, %r323, 0;
	@%p19 bra 	$L__BB0_38;
	ld.global.u32 	%r324, [%rd6+300];
	xor.b32  	%r349, %r349, %r324;
	ld.global.u32 	%r325, [%rd6+304];
	xor.b32  	%r348, %r348, %r325;
	ld.global.u32 	%r326, [%rd6+308];
	xor.b32  	%r347, %r347, %r326;
	ld.global.u32 	%r327, [%rd6+312];
	xor.b32  	%r346, %r346, %r327;
	ld.global.u32 	%r328, [%rd6+316];
	xor.b32  	%r345, %r345, %r328;
$L__BB0_38:
	add.s32 	%r344, %r344, 16;
	setp.ne.s32 	%p20, %r344, 32;
	@%p20 bra 	$L__BB0_6;
	mad.lo.s32 	%r329, %r338, -31, %r11;
	add.s32 	%r338, %r329, 1;
	setp.ne.s32 	%p21, %r338, 5;
	@%p21 bra 	$L__BB0_5;
	st.global.u32 	[%rd2+4], %r349;
	st.global.u32 	[%rd2+8], %r348;
	st.global.u32 	[%rd2+12], %r347;
	st.global.u32 	[%rd2+16], %r346;
	st.global.u32 	[%rd2+20], %r345;
	add.s32 	%r332, %r332, 1;
	setp.lt.u32 	%p22, %r332, %r2;
	@%p22 bra 	$L__BB0_4;
$L__BB0_41:
	shr.u64 	%rd7, %rd18, 2;
	add.s32 	%r331, %r331, 1;
	setp.gt.u64 	%p23, %rd18, 3;
	mov.u64 	%rd18, %rd7;
	@%p23 bra 	$L__BB0_2;
$L__BB0_42:
	mov.b32 	%r330, 0;
	st.global.v2.u32 	[%rd2+24], {%r330, %r330};
	st.global.u32 	[%rd2+32], %r330;
	mov.b64 	%rd17, 0;
	st.global.u64 	[%rd2+40], %rd17;
	ret;

}
	// .globl	_Z12updateKernelPiP17curandStateXORWOWiii
.visible .entry _Z12updateKernelPiP17curandStateXORWOWiii(
	.param .u64 .ptr .align 1 _Z12updateKernelPiP17curandStateXORWOWiii_param_0,
	.param .u64 .ptr .align 1 _Z12updateKernelPiP17curandStateXORWOWiii_param_1,
	.param .u32 _Z12updateKernelPiP17curandStateXORWOWiii_param_2,
	.param .u32 _Z12updateKernelPiP17curandStateXORWOWiii_param_3,
	.param .u32 _Z12updateKernelPiP17curandStateXORWOWiii_param_4
)
{
	.reg .pred 	%p<20>;
	.reg .b32 	%r<237>;
	.reg .b32 	%f<16>;
	.reg .b64 	%rd<31>;
	.reg .b64 	%fd<3>;

	ld.param.u64 	%rd7, [_Z12updateKernelPiP17curandStateXORWOWiii_param_0];
	ld.param.u64 	%rd10, [_Z12updateKernelPiP17curandStateXORWOWiii_param_1];
	ld.param.u32 	%r50, [_Z12updateKernelPiP17curandStateXORWOWiii_param_2];
	ld.param.u32 	%r51, [_Z12updateKernelPiP17curandStateXORWOWiii_param_3];
	ld.param.u32 	%r52, [_Z12updateKernelPiP17curandStateXORWOWiii_param_4];
	cvta.to.global.u64 	%rd11, %rd7;
	cvta.to.global.u64 	%rd12, %rd10;
	mov.u32 	%r53, %ctaid.x;
	mov.u32 	%r54, %ntid.x;
	mov.u32 	%r55, %tid.x;
	mov.u32 	%r56, %ctaid.y;
	mov.u32 	%r57, %ntid.y;
	mov.u32 	%r58, %tid.y;
	mov.u32 	%r59, %ctaid.z;
	mov.u32 	%r60, %ntid.z;
	mov.u32 	%r61, %tid.z;
	mad.lo.s32 	%r62, %r59, %r60, %r61;
	mov.u32 	%r63, %nctaid.x;
	mov.u32 	%r64, %nctaid.y;
	mad.lo.s32 	%r65, %r62, %r64, %r56;
	mad.lo.s32 	%r66, %r65, %r57, %r58;
	mad.lo.s32 	%r67, %r66, %r63, %r53;
	mad.lo.s32 	%r68, %r67, %r54, %r55;
	mul.wide.s32 	%rd13, %r68, 48;
	add.s64 	%rd1, %rd12, %rd13;
	ld.global.v2.u32 	{%r69, %r70}, [%rd1];
	ld.global.v2.u32 	{%r71, %r72}, [%rd1+8];
	ld.global.v2.u32 	{%r235, %r234}, [%rd1+16];
	ld.global.v2.u32 	{%r3, %r4}, [%rd1+24];
	ld.global.f32 	%f1, [%rd1+32];
	ld.global.f64 	%fd1, [%rd1+40];
	shl.b32 	%r73, %r53, 2;
	shl.b32 	%r74, %r50, 1;
	add.s32 	%r75, %r73, %r55;
	add.s32 	%r76, %r75, %r74;
	mul.hi.u32 	%r77, %r76, 1374389535;
	shr.u32 	%r78, %r77, 5;
	mul.lo.s32 	%r79, %r78, 100;
	sub.s32 	%r80, %r76, %r79;
	shl.b32 	%r81, %r56, 2;
	shl.b32 	%r82, %r51, 1;
	add.s32 	%r83, %r81, %r58;
	add.s32 	%r84, %r83, %r82;
	mul.hi.u32 	%r85, %r84, 1374389535;
	shr.u32 	%r86, %r85, 5;
	mul.lo.s32 	%r87, %r86, 100;
	sub.s32 	%r88, %r84, %r87;
	shl.b32 	%r89, %r59, 2;
	shl.b32 	%r90, %r52, 1;
	add.s32 	%r91, %r89, %r61;
	add.s32 	%r92, %r91, %r90;
	mul.hi.u32 	%r93, %r92, 1374389535;
	shr.u32 	%r94, %r93, 5;
	mul.lo.s32 	%r95, %r94, 100;
	sub.s32 	%r96, %r92, %r95;
	shr.u32 	%r97, %r70, 2;
	xor.b32  	%r98, %r97, %r70;
	shl.b32 	%r99, %r234, 4;
	shl.b32 	%r100, %r98, 1;
	xor.b32  	%r101, %r99, %r100;
	xor.b32  	%r102, %r101, %r234;
	xor.b32  	%r233, %r102, %r98;
	add.s32 	%r103, %r69, %r233;
	add.s32 	%r104, %r103, 1;
	shr.u32 	%r105, %r104, 1;
	and.b32  	%r106, %r105, 1;
	add.s32 	%r6, %r106, %r80;
	shr.u32 	%r107, %r71, 2;
	xor.b32  	%r108, %r107, %r71;
	shl.b32 	%r109, %r233, 4;
	shl.b32 	%r110, %r108, 1;
	xor.b32  	%r111, %r110, %r109;
	xor.b32  	%r112, %r111, %r108;
	xor.b32  	%r232, %r112, %r233;
	xor.b32  	%r113, %r69, 2;
	add.s32 	%r114, %r232, %r113;
	shr.u32 	%r115, %r114, 1;
	and.b32  	%r116, %r115, 1;
	add.s32 	%r8, %r116, %r88;
	shr.u32 	%r117, %r72, 2;
	xor.b32  	%r118, %r117, %r72;
	shl.b32 	%r119, %r232, 4;
	shl.b32 	%r120, %r118, 1;
	xor.b32  	%r121, %r120, %r119;
	xor.b32  	%r122, %r121, %r118;
	xor.b32  	%r231, %r122, %r232;
	add.s32 	%r236, %r69, 1087311;
	add.s32 	%r123, %r231, %r236;
	shr.u32 	%r124, %r123, 1;
	and.b32  	%r125, %r124, 1;
	add.s32 	%r11, %r125, %r96;
	mul.lo.s32 	%r126, %r6, 10000;
	mad.lo.s32 	%r127, %r8, 100, %r126;
	add.s32 	%r128, %r127, %r11;
	mul.wide.u32 	%rd14, %r128, 4;
	add.s64 	%rd15, %rd11, %rd14;
	ld.global.u32 	%r12, [%rd15];
	mov.b32 	%r219, 1;
	mov.u64 	%rd9, d_NUTRIENTS;
	mov.u64 	%rd29, d_WORMS;
	mov.u64 	%rd30, %rd9;
$L__BB1_1:
	mov.u32 	%r19, %r231;
	mov.u32 	%r18, %r232;
	mov.u32 	%r17, %r233;
	mov.u32 	%r16, %r234;
	ld.const.u32 	%r129, [%rd29];
	setp.ne.s32 	%p1, %r12, %r129;
	@%p1 bra 	$L__BB1_17;
	shr.u32 	%r130, %r235, 2;
	xor.b32  	%r131, %r130, %r235;
	shl.b32 	%r132, %r19, 4;
	shl.b32 	%r133, %r131, 1;
	xor.b32  	%r134, %r132, %r133;
	xor.b32  	%r135, %r134, %r19;
	xor.b32  	%r20, %r135, %r131;
	add.s32 	%r21, %r236, 362437;
	add.s32 	%r136, %r20, %r21;
	cvt.rn.f32.u32 	%f3, %r136;
	fma.rn.f32 	%f4, %f3, 0f2F800000, 0f2F000000;
	cvt.f64.f32 	%fd2, %f4;
	setp.geu.f64 	%p2, %fd2, 0d3FA999999999999A;
	@%p2 bra 	$L__BB1_4;
	ld.param.u64 	%rd28, [_Z12updateKernelPiP17curandStateXORWOWiii_param_0];
	cvta.to.global.u64 	%rd24, %rd28;
	mul.lo.s32 	%r215, %r6, 10000;
	mad.lo.s32 	%r216, %r8, 100, %r215;
	add.s32 	%r217, %r216, %r11;
	mul.wide.u32 	%rd25, %r217, 4;
	add.s64 	%rd26, %rd24, %rd25;
	mov.b32 	%r218, 0;
	st.global.u32 	[%rd26], %r218;
	mov.u32 	%r231, %r20;
	mov.u32 	%r232, %r19;
	mov.u32 	%r233, %r18;
	mov.u32 	%r234, %r17;
	mov.u32 	%r235, %r16;
	mov.u32 	%r236, %r21;
	bra.uni 	$L__BB1_17;
$L__BB1_4:
	shr.u32 	%r137, %r16, 2;
	xor.b32  	%r138, %r137, %r16;
	shl.b32 	%r139, %r20, 4;
	shl.b32 	%r140, %r138, 1;
	xor.b32  	%r141, %r140, %r139;
	xor.b32  	%r142, %r141, %r138;
	xor.b32  	%r22, %r142, %r20;
	add.s32 	%r143, %r236, %r22;
	add.s32 	%r144, %r143, 724874;
	cvt.rn.f32.u32 	%f5, %r144;
	fma.rn.f32 	%f2, %f5, 0f2F800000, 0f2F000000;
	setp.geu.f32 	%p3, %f2, 0f3EAAAAAB;
	@%p3 bra 	$L__BB1_6;
	shr.u32 	%r171, %r17, 2;
	xor.b32  	%r172, %r171, %r17;
	shl.b32 	%r173, %r22, 4;
	shl.b32 	%r174, %r172, 1;
	xor.b32  	%r175, %r174, %r173;
	xor.b32  	%r176, %r175, %r172;
	xor.b32  	%r226, %r176, %r22;
	add.s32 	%r227, %r236, 1087311;
	add.s32 	%r177, %r226, %r227;
	cvt.rn.f32.u32 	%f10, %r177;
	fma.rn.f32 	%f11, %f10, 0f2F800000, 0f2F000000;
	setp.lt.f32 	%p7, %f11, 0f3F000000;
	selp.b32 	%r178, -1, 1, %p7;
	add.s32 	%r179, %r6, %r178;
	add.s32 	%r180, %r179, 100;
	mul.hi.u32 	%r181, %r180, 1374389535;
	shr.u32 	%r182, %r181, 5;
	mul.lo.s32 	%r183, %r182, 100;
	sub.s32 	%r228, %r180, %r183;
	mov.u32 	%r229, %r8;
	mov.u32 	%r230, %r11;
	bra.uni 	$L__BB1_9;
$L__BB1_6:
	setp.geu.f32 	%p4, %f2, 0f3F2AAAAB;
	@%p4 bra 	$L__BB1_8;
	shr.u32 	%r158, %r17, 2;
	xor.b32  	%r159, %r158, %r17;
	shl.b32 	%r160, %r22, 4;
	shl.b32 	%r161, %r159, 1;
	xor.b32  	%r162, %r161, %r160;
	xor.b32  	%r163, %r162, %r159;
	xor.b32  	%r226, %r163, %r22;
	add.s32 	%r227, %r236, 1087311;
	add.s32 	%r164, %r226, %r227;
	cvt.rn.f32.u32 	%f8, %r164;
	fma.rn.f32 	%f9, %f8, 0f2F800000, 0f2F000000;
	setp.lt.f32 	%p6, %f9, 0f3F000000;
	selp.b32 	%r165, -1, 1, %p6;
	add.s32 	%r166, %r8, %r165;
	add.s32 	%r167, %r166, 100;
	mul.hi.u32 	%r168, %r167, 1374389535;
	shr.u32 	%r169, %r168, 5;
	mul.lo.s32 	%r170, %r169, 100;
	sub.s32 	%r229, %r167, %r170;
	mov.u32 	%r228, %r6;
	mov.u32 	%r230, %r11;
	bra.uni 	$L__BB1_9;
$L__BB1_8:
	shr.u32 	%r145, %r17, 2;
	xor.b32  	%r146, %r145, %r17;
	shl.b32 	%r147, %r22, 4;
	shl.b32 	%r148, %r146, 1;
	xor.b32  	%r149, %r148, %r147;
	xor.b32  	%r150, %r149, %r146;
	xor.b32  	%r226, %r150, %r22;
	add.s32 	%r227, %r236, 1087311;
	add.s32 	%r151, %r226, %r227;
	cvt.rn.f32.u32 	%f6, %r151;
	fma.rn.f32 	%f7, %f6, 0f2F800000, 0f2F000000;
	setp.lt.f32 	%p5, %f7, 0f3F000000;
	selp.b32 	%r152, -1, 1, %p5;
	add.s32 	%r153, %r11, %r152;
	add.s32 	%r154, %r153, 100;
	mul.hi.u32 	%r155, %r154, 1374389535;
	shr.u32 	%r156, %r155, 5;
	mul.lo.s32 	%r157, %r156, 100;
	sub.s32 	%r230, %r154, %r157;
	mov.u32 	%r228, %r6;
	mov.u32 	%r229, %r8;
$L__BB1_9:
	ld.param.u64 	%rd27, [_Z12updateKernelPiP17curandStateXORWOWiii_param_0];
	mul.lo.s32 	%r184, %r228, 10000;
	mad.lo.s32 	%r185, %r229, 100, %r184;
	add.s32 	%r186, %r185, %r230;
	cvta.to.global.u64 	%rd16, %rd27;
	mul.wide.u32 	%rd17, %r186, 4;
	add.s64 	%rd18, %rd16, %rd17;
	ld.global.u32 	%r37, [%rd18];
	st.global.u32 	[%rd18], %r12;
	mul.lo.s32 	%r187, %r6, 10000;
	mad.lo.s32 	%r188, %r8, 100, %r187;
	add.s32 	%r189, %r188, %r11;
	mul.wide.u32 	%rd19, %r189, 4;
	add.s64 	%rd4, %rd16, %rd19;
	mov.b32 	%r190, 0;
	st.global.u32 	[%rd4], %r190;
	shl.b32 	%r191, %r219, 2;
	cvt.u64.u32 	%rd20, %r191;
	and.b64  	%rd21, %rd20, 12;
	add.s64 	%rd23, %rd9, %rd21;
	ld.const.u32 	%r192, [%rd23];
	setp.ne.s32 	%p8, %r37, %r192;
	@%p8 bra 	$L__BB1_12;
	shr.u32 	%r208, %r18, 2;
	xor.b32  	%r209, %r208, %r18;
	shl.b32 	%r210, %r226, 4;
	shl.b32 	%r211, %r209, 1;
	xor.b32  	%r212, %r211, %r210;
	xor.b32  	%r213, %r212, %r209;
	xor.b32  	%r231, %r213, %r226;
	add.s32 	%r236, %r236, 1449748;
	add.s32 	%r214, %r231, %r236;
	cvt.rn.f32.u32 	%f14, %r214;
	fma.rn.f32 	%f15, %f14, 0f2F800000, 0f2F000000;
	setp.geu.f32 	%p18, %f15, 0f3F800000;
	mov.u32 	%r232, %r226;
	mov.u32 	%r233, %r22;
	mov.u32 	%r234, %r20;
	mov.u32 	%r235, %r19;
	@%p18 bra 	$L__BB1_17;
	st.global.u32 	[%rd4], %r12;
	mov.u32 	%r232, %r226;
	mov.u32 	%r233, %r22;
	mov.u32 	%r234, %r20;
	mov.u32 	%r235, %r19;
	bra.uni 	$L__BB1_17;
$L__BB1_12:
	setp.ne.s32 	%p9, %r37, 0;
	@%p9 bra 	$L__BB1_15;
	shr.u32 	%r200, %r18, 2;
	xor.b32  	%r201, %r200, %r18;
	shl.b32 	%r202, %r226, 4;
	shl.b32 	%r203, %r201, 1;
	xor.b32  	%r204, %r203, %r202;
	xor.b32  	%r205, %r204, %r201;
	xor.b32  	%r231, %r205, %r226;
	add.s32 	%r236, %r236, 1449748;
	add.s32 	%r206, %r231, %r236;
	cvt.rn.f32.u32 	%f12, %r206;
	fma.rn.f32 	%f13, %f12, 0f2F800000, 0f2F000000;
	setp.geu.f32 	%p17, %f13, 0f3F800000;
	mov.u32 	%r232, %r226;
	mov.u32 	%r233, %r22;
	mov.u32 	%r234, %r20;
	mov.u32 	%r235, %r19;
	@%p17 bra 	$L__BB1_17;
	ld.const.u32 	%r207, [%rd30];
	st.global.u32 	[%rd4], %r207;
	mov.u32 	%r232, %r226;
	mov.u32 	%r233, %r22;
	mov.u32 	%r234, %r20;
	mov.u32 	%r235, %r19;
	bra.uni 	$L__BB1_17;
$L__BB1_15:
	ld.const.u32 	%r193, [d_WORMS];
	setp.ne.s32 	%p10, %r193, %r37;
	ld.const.u32 	%r194, [d_WORMS+4];
	setp.ne.s32 	%p11, %r194, %r37;
	and.pred  	%p12, %p10, %p11;
	ld.const.u32 	%r196, [d_WORMS+8];
	setp.ne.s32 	%p13, %r196, %r37;
	and.pred  	%p14, %p12, %p13;
	ld.const.u32 	%r198, [d_WORMS+12];
	setp.ne.s32 	%p15, %r198, %r37;
	and.pred  	%p16, %p14, %p15;
	mov.u32 	%r231, %r226;
	mov.u32 	%r232, %r22;
	mov.u32 	%r233, %r20;
	mov.u32 	%r234, %r19;
	mov.u32 	%r235, %r18;
	mov.u32 	%r236, %r227;
	@%p16 bra 	$L__BB1_17;
	st.global.u32 	[%rd4], %r37;
	mov.u32 	%r231, %r226;
	mov.u32 	%r232, %r22;
	mov.u32 	%r233, %r20;
	mov.u32 	%r234, %r19;
	mov.u32 	%r235, %r18;
	mov.u32 	%r236, %r227;
$L__BB1_17:
	add.s32 	%r219, %r219, 1;
	add.s64 	%rd30, %rd30, 4;
	add.s64 	%rd29, %rd29, 4;
	setp.ne.s32 	%p19, %r219, 5;
	@%p19 bra 	$L__BB1_1;
	st.global.v2.u32 	[%rd1], {%r236, %r235};
	st.global.v2.u32 	[%rd1+8], {%r234, %r233};
	st.global.v2.u32 	[%rd1+16], {%r232, %r231};
	st.global.v2.u32 	[%rd1+24], {%r3, %r4};
	st.global.f32 	[%rd1+32], %f1;
	st.global.f64 	[%rd1+40], %fd1;
	ret;

}


// ===== COMPILED SASS (sm_100) =====

	.target	sm_100

	.elftype	@"ET_EXEC"


//--------------------- .note.nv.tkinfo           --------------------------
	.section	.note.nv.tkinfo,"",@"SHT_NOTE"
	.sectionflags	@"SHF_NOTE_NV_TKINFO"
	.tkinfo
        /*0018*/ 	.word	0x00000002
        /*0030*/ 	.string	""
        /*0030*/ 	.string	"ptxas"
        /*0030*/ 	.string	"Cuda compilation tools, release 13.0, V13.0.88"
        /*0030*/ 	.string	"Build cuda_13.0.r13.0/compiler.36424714_0"
        /*0030*/ 	.string	"-arch sm_100 -m 64 "



//--------------------- .note.nv.cuinfo           --------------------------
	.section	.note.nv.cuinfo,"",@"SHT_NOTE"
	.sectionflags	@"SHF_NOTE_NV_CUINFO"
        /*0018*/ 	.short	0x0002
        /*001a*/ 	.short	0x0064
        /*001c*/ 	.short	0x0082
	.zero		2


//--------------------- .nv.info                  --------------------------
	.section	.nv.info,"",@"SHT_CUDA_INFO"
	.align	4


	//----- nvinfo : EIATTR_REGCOUNT
	.align		4
        /*0000*/ 	.byte	0x04, 0x2f
        /*0002*/ 	.short	(.L_12 - .L_11)
	.align		4
.L_11:
        /*0004*/ 	.word	index@(_Z10initCurandP17curandStateXORWOWy)
        /*0008*/ 	.word	0x0000001f


	//----- nvinfo : EIATTR_FRAME_SIZE
	.align		4
.L_12:
        /*000c*/ 	.byte	0x04, 0x11
        /*000e*/ 	.short	(.L_14 - .L_13)
	.align		4
.L_13:
        /*0010*/ 	.word	index@(_Z10initCurandP17curandStateXORWOWy)
        /*0014*/ 	.word	0x00000000


	//----- nvinfo : EIATTR_REGCOUNT
	.align		4
.L_14:
        /*0018*/ 	.byte	0x04, 0x2f
        /*001a*/ 	.short	(.L_16 - .L_15)
	.align		4
.L_15:
        /*001c*/ 	.word	index@(_Z12updateKernelPiP17curandStateXORWOWiii)
        /*0020*/ 	.word	0x00000020


	//----- nvinfo : EIATTR_FRAME_SIZE
	.align		4
.L_16:
        /*0024*/ 	.byte	0x04, 0x11
        /*0026*/ 	.short	(.L_18 - .L_17)
	.align		4
.L_17:
        /*0028*/ 	.word	index@(_Z12updateKernelPiP17curandStateXORWOWiii)
        /*002c*/ 	.word	0x00000000


	//----- nvinfo : EIATTR_MIN_STACK_SIZE
	.align		4
.L_18:
        /*0030*/ 	.byte	0x04, 0x12
        /*0032*/ 	.short	(.L_20 - .L_19)
	.align		4
.L_19:
        /*0034*/ 	.word	index@(_Z12updateKernelPiP17curandStateXORWOWiii)
        /*0038*/ 	.word	0x00000000


	//----- nvinfo : EIATTR_MIN_STACK_SIZE
	.align		4
.L_20:
        /*003c*/ 	.byte	0x04, 0x12
        /*003e*/ 	.short	(.L_22 - .L_21)
	.align		4
.L_21:
        /*0040*/ 	.word	index@(_Z10initCurandP17curandStateXORWOWy)
        /*0044*/ 	.word	0x00000000
.L_22:


//--------------------- .nv.compat                --------------------------
	.section	.nv.compat,"",@"SHT_CUDA_COMPAT_INFO"
	.align	4
        /*0000*/ 	.byte	0x02, 0x09, 0x00, 0x00, 0x02, 0x02, 0x01, 0x00, 0x02, 0x05, 0x05, 0x00, 0x03, 0x07, 0x01, 0x01
        /*0010*/ 	.byte	0x02, 0x03, 0x00, 0x00, 0x02, 0x06, 0x01, 0x00, 0x04, 0x0b, 0x08, 0x00, 0x01, 0x00, 0x00, 0x00
        /*0020*/ 	.byte	0x00, 0x00, 0x00, 0x00


//--------------------- .nv.info._Z12updateKernelPiP17curandStateXORWOWiii --------------------------
	.section	.nv.info._Z12updateKernelPiP17curandStateXORWOWiii,"",@"SHT_CUDA_INFO"
	.sectionflags	@""
	.align	4


	//----- nvinfo : EIATTR_CUDA_API_VERSION
	.align		4
        /*0000*/ 	.byte	0x04, 0x37
        /*0002*/ 	.short	(.L_24 - .L_23)
.L_23:
        /*0004*/ 	.word	0x00000082


	//----- nvinfo : EIATTR_KPARAM_INFO
	.align		4
.L_24:
        /*0008*/ 	.byte	0x04, 0x17
        /*000a*/ 	.short	(.L_26 - .L_25)
.L_25:
        /*000c*/ 	.word	0x00000000
        /*0010*/ 	.short	0x0004
        /*0012*/ 	.short	0x0018
        /*0014*/ 	.byte	0x00, 0xf0, 0x11, 0x00


	//----- nvinfo : EIATTR_KPARAM_INFO
	.align		4
.L_26:
        /*0018*/ 	.byte	0x04, 0x17
        /*001a*/ 	.short	(.L_28 - .L_27)
.L_27:
        /*001c*/ 	.word	0x00000000
        /*0020*/ 	.short	0x0003
        /*0022*/ 	.short	0x0014
        /*0024*/ 	.byte	0x00, 0xf0, 0x11, 0x00


	//----- nvinfo : EIATTR_KPARAM_INFO
	.align		4
.L_28:
        /*0028*/ 	.byte	0x04, 0x17
        /*002a*/ 	.short	(.L_30 - .L_29)
.L_29:
        /*002c*/ 	.word	0x00000000
        /*0030*/ 	.short	0x0002
        /*0032*/ 	.short	0x0010
        /*0034*/ 	.byte	0x00, 0xf0, 0x11, 0x00


	//----- nvinfo : EIATTR_KPARAM_INFO
	.align		4
.L_30:
        /*0038*/ 	.byte	0x04, 0x17
        /*003a*/ 	.short	(.L_32 - .L_31)
.L_31:
        /*003c*/ 	.word	0x00000000
        /*0040*/ 	.short	0x0001
        /*0042*/ 	.short	0x0008
        /*0044*/ 	.byte	0x00, 0xf5, 0x21, 0x00


	//----- nvinfo : EIATTR_KPARAM_INFO
	.align		4
.L_32:
        /*0048*/ 	.byte	0x04, 0x17
        /*004a*/ 	.short	(.L_34 - .L_33)
.L_33:
        /*004c*/ 	.word	0x00000000
        /*0050*/ 	.short	0x0000
        /*0052*/ 	.short	0x0000
        /*0054*/ 	.byte	0x00, 0xf5, 0x21, 0x00


	//----- nvinfo : EIATTR_SPARSE_MMA_MASK
	.align		4
.L_34:
        /*0058*/ 	.byte	0x03, 0x50
        /*005a*/ 	.short	0x0000


	//----- nvinfo : EIATTR_MAXREG_COUNT
	.align		4
        /*005c*/ 	.byte	0x03, 0x1b
        /*005e*/ 	.short	0x00ff


	//----- nvinfo : EIATTR_MERCURY_ISA_VERSION
	.align		4
        /*0060*/ 	.byte	0x03, 0x5f
        /*0062*/ 	.short	0x0101


	//----- nvinfo : EIATTR_VRC_CTA_INIT_COUNT
	.align		4
        /*0064*/ 	.byte	0x02, 0x4a
	.zero		1
	.zero		1


	//----- nvinfo : EIATTR_EXIT_INSTR_OFFSETS
	.align		4
        /*0068*/ 	.byte	0x04, 0x1c
        /*006a*/ 	.short	(.L_36 - .L_35)


	//   ....[0]....
.L_35:
        /*006c*/ 	.word	0x00002e00


	//----- nvinfo : EIATTR_CRS_STACK_SIZE
	.align		4
.L_36:
        /*0070*/ 	.byte	0x04, 0x1e
        /*0072*/ 	.short	(.L_38 - .L_37)
.L_37:
        /*0074*/ 	.word	0x00000000


	//----- nvinfo : EIATTR_CBANK_PARAM_SIZE
	.align		4
.L_38:
        /*0078*/ 	.byte	0x03, 0x19
        /*007a*/ 	.short	0x001c


	//----- nvinfo : EIATTR_PARAM_CBANK
	.align		4
        /*007c*/ 	.byte	0x04, 0x0a
        /*007e*/ 	.short	(.L_40 - .L_39)
	.align		4
.L_39:
        /*0080*/ 	.word	index@(.nv.constant0._Z12updateKernelPiP17curandStateXORWOWiii)
        /*0084*/ 	.short	0x0380
        /*0086*/ 	.short	0x001c


	//----- nvinfo : EIATTR_SW_WAR
	.align		4
.L_40:
        /*0088*/ 	.byte	0x04, 0x36
        /*008a*/ 	.short	(.L_42 - .L_41)
.L_41:
        /*008c*/ 	.word	0x00000008
.L_42:


//--------------------- .nv.info._Z10initCurandP17curandStateXORWOWy --------------------------
	.section	.nv.info._Z10initCurandP17curandStateXORWOWy,"",@"SHT_CUDA_INFO"
	.sectionflags	@""
	.align	4


	//----- nvinfo : EIATTR_CUDA_API_VERSION
	.align		4
        /*0000*/ 	.byte	0x04, 0x37
        /*0002*/ 	.short	(.L_44 - .L_43)
.L_43:
        /*0004*/ 	.word	0x00000082


	//----- nvinfo : EIATTR_KPARAM_INFO
	.align		4
.L_44:
        /*0008*/ 	.byte	0x04, 0x17
        /*000a*/ 	.short	(.L_46 - .L_45)
.L_45:
        /*000c*/ 	.word	0x00000000
        /*0010*/ 	.short	0x0001
        /*0012*/ 	.short	0x0008
        /*0014*/ 	.byte	0x00, 0xf0, 0x21, 0x00


	//----- nvinfo : EIATTR_KPARAM_INFO
	.align		4
.L_46:
        /*0018*/ 	.byte	0x04, 0x17
        /*001a*/ 	.short	(.L_48 - .L_47)
.L_47:
        /*001c*/ 	.word	0x00000000
        /*0020*/ 	.short	0x0000
        /*0022*/ 	.short	0x0000
        /*0024*/ 	.byte	0x00, 0xf5, 0x21, 0x00


	//----- nvinfo : EIATTR_SPARSE_MMA_MASK
	.align		4
.L_48:
        /*0028*/ 	.byte	0x03, 0x50
        /*002a*/ 	.short	0x0000


	//----- nvinfo : EIATTR_MAXREG_COUNT
	.align		4
        /*002c*/ 	.byte	0x03, 0x1b
        /*002e*/ 	.short	0x00ff


	//----- nvinfo : EIATTR_MERCURY_ISA_VERSION
	.align		4
        /*0030*/ 	.byte	0x03, 0x5f
        /*0032*/ 	.short	0x0101


	//----- nvinfo : EIATTR_VRC_CTA_INIT_COUNT
	.align		4
        /*0034*/ 	.byte	0x02, 0x4a
	.zero		1
	.zero		1


	//----- nvinfo : EIATTR_EXIT_INSTR_OFFSETS
	.align		4
        /*0038*/ 	.byte	0x04, 0x1c
        /*003a*/ 	.short	(.L_50 - .L_49)


	//   ....[0]....
.L_49:
        /*003c*/ 	.word	0x00000f90


	//----- nvinfo : EIATTR_CRS_STACK_SIZE
	.align		4
.L_50:
        /*0040*/ 	.byte	0x04, 0x1e
        /*0042*/ 	.short	(.L_52 - .L_51)
.L_51:
        /*0044*/ 	.word	0x00000000


	//----- nvinfo : EIATTR_CBANK_PARAM_SIZE
	.align		4
.L_52:
        /*0048*/ 	.byte	0x03, 0x19
        /*004a*/ 	.short	0x0010


	//----- nvinfo : EIATTR_PARAM_CBANK
	.align		4
        /*004c*/ 	.byte	0x04, 0x0a
        /*004e*/ 	.short	(.L_54 - .L_53)
	.align		4
.L_53:
        /*0050*/ 	.word	index@(.nv.constant0._Z10initCurandP17curandStateXORWOWy)
        /*0054*/ 	.short	0x0380
        /*0056*/ 	.short	0x0010


	//----- nvinfo : EIATTR_SW_WAR
	.align		4
.L_54:
        /*0058*/ 	.byte	0x04, 0x36
        /*005a*/ 	.short	(.L_56 - .L_55)
.L_55:
        /*005c*/ 	.word	0x00000008
.L_56:


//--------------------- .nv.callgraph             --------------------------
	.section	.nv.callgraph,"",@"SHT_CUDA_CALLGRAPH"
	.align	4
	.sectionentsize	8
	.align		4
        /*0000*/ 	.word	0x00000000
	.align		4
        /*0004*/ 	.word	0xffffffff
	.align		4
        /*0008*/ 	.word	0x00000000
	.align		4
        /*000c*/ 	.word	0xfffffffe
	.align		4
        /*0010*/ 	.word	0x00000000
	.align		4
        /*0014*/ 	.word	0xfffffffd
	.align		4
        /*0018*/ 	.word	0x00000000
	.align		4
        /*001c*/ 	.word	0xfffffffc


//--------------------- .nv.constant4             --------------------------
	.section	.nv.constant4,"a",@progbits
	.align	8
	.align		8
.nv.constant4:
        /*0000*/ 	.dword	precalc_xorwow_matrix
	.align		8
        /*0008*/ 	.dword	precalc_xorwow_offset_matrix
	.align		8
        /*0010*/ 	.dword	mrg32k3aM1
	.align		8
        /*0018*/ 	.dword	mrg32k3aM2
	.align		8
        /*0020*/ 	.dword	mrg32k3aM1SubSeq
	.align		8
        /*0028*/ 	.dword	mrg32k3aM2SubSeq
	.align		8
        /*0030*/ 	.dword	mrg32k3aM1Seq
	.align		8
        /*0038*/ 	.dword	mrg32k3aM2Seq


//--------------------- .nv.constant3             --------------------------
	.section	.nv.constant3,"a",@progbits
	.align	8
.nv.constant3:
	.type		__cr_lgamma_table,@object
	.size		__cr_lgamma_table,(d_WORMS - __cr_lgamma_table)
__cr_lgamma_table:
        /*0000*/ 	.byte	0x00, 0x00, 0x00, 0x00, 0x00, 0x00, 0x00, 0x00, 0x00, 0x00, 0x00, 0x00, 0x00, 0x00, 0x00, 0x00
        /*0010*/ 	.byte	0xef, 0x39, 0xfa, 0xfe, 0x42, 0x2e, 0xe6, 0x3f, 0x02, 0x20, 0x2a, 0xfa, 0x0b, 0xab, 0xfc, 0x3f
        /*0020*/ 	.byte	0xf9, 0x2c, 0x92, 0x7c, 0xa7, 0x6c, 0x09, 0x40, 0xc9, 0x79, 0x44, 0x3c, 0x64, 0x26, 0x13, 0x40
        /*0030*/ 	.byte	0xca, 0x01, 0xcf, 0x3a, 0x27, 0x51, 0x1a, 0x40, 0x30, 0xcc, 0x2d, 0xf3, 0xe1, 0x0c, 0x21, 0x40
        /*0040*/ 	.byte	0x0d, 0xb7, 0xfc, 0x82, 0x8e, 0x35, 0x25, 0x40
	.type		d_WORMS,@object
	.size		d_WORMS,(d_NUTRIENTS - d_WORMS)
d_WORMS:
	.zero		16
	.type		d_NUTRIENTS,@object
	.size		d_NUTRIENTS,(.L_10 - d_NUTRIENTS)
d_NUTRIENTS:
	.zero		16
.L_10:


//--------------------- .text._Z12updateKernelPiP17curandStateXORWOWiii --------------------------
	.section	.text._Z12updateKernelPiP17curandStateXORWOWiii,"ax",@progbits
	.align	128
        .global         _Z12updateKernelPiP17curandStateXORWOWiii
        .type           _Z12updateKernelPiP17curandStateXORWOWiii,@function
        .size           _Z12updateKernelPiP17curandStateXORWOWiii,(.L_x_42 - _Z12updateKernelPiP17curandStateXORWOWiii)
        .other          _Z12updateKernelPiP17curandStateXORWOWiii,@"STO_CUDA_ENTRY STV_DEFAULT"
_Z12updateKernelPiP17curandStateXORWOWiii:
.text._Z12updateKernelPiP17curandStateXORWOWiii:
[----:B------:R-:W-:Y:S01]  /*0000*/  LDC R1, c[0x0][0x37c] ;  /* 0x0000df00ff017b82 */ /* 0x000fe20000000800 */
[----:B------:R-:W0:Y:S01]  /*0010*/  S2R R0, SR_CTAID.Z ;  /* 0x0000000000007919 */ /* 0x000e220000002700 */
[----:B------:R-:W1:Y:S06]  /*0020*/  LDCU UR6, c[0x0][0x360] ;  /* 0x00006c00ff0677ac */ /* 0x000e6c0008000800 */
[----:B------:R-:W2:Y:S01]  /*0030*/  LDC.64 R12, c[0x0][0x388] ;  /* 0x0000e200ff0c7b82 */ /* 0x000ea20000000a00 */
[----:B------:R-:W0:Y:S01]  /*0040*/  S2R R7, SR_TID.Z ;  /* 0x0000000000077919 */ /* 0x000e220000002300 */
[----:B------:R-:W3:Y:S01]  /*0050*/  LDCU UR7, c[0x0][0x364] ;  /* 0x00006c80ff0777ac */ /* 0x000ee20008000800 */
[----:B------:R-:W4:Y:S01]  /*0060*/  S2R R6, SR_CTAID.Y ;  /* 0x0000000000067919 */ /* 0x000f220000002600 */
[----:B------:R-:W0:Y:S04]  /*0070*/  LDCU UR4, c[0x0][0x368] ;  /* 0x00006d00ff0477ac */ /* 0x000e280008000800 */
[----:B------:R-:W2:Y:S01]  /*0080*/  LDC.64 R4, c[0x0][0x390] ;  /* 0x0000e400ff047b82 */ /* 0x000ea20000000a00 */
[----:B------:R-:W3:Y:S01]  /*0090*/  S2R R15, SR_TID.Y ;  /* 0x00000000000f7919 */ /* 0x000ee20000002200 */
[----:B------:R-:W1:Y:S01]  /*00a0*/  LDCU UR8, c[0x0][0x370] ;  /* 0x00006e00ff0877ac */ /* 0x000e620008000800 */
[----:B------:R-:W1:Y:S01]  /*00b0*/  S2R R17, SR_CTAID.X ;  /* 0x0000000000117919 */ /* 0x000e620000002500 */
[----:B------:R-:W4:Y:S01]  /*00c0*/  LDCU UR5, c[0x0][0x374] ;  /* 0x00006e80ff0577ac */ /* 0x000f220008000800 */
[----:B------:R-:W1:Y:S01]  /*00d0*/  S2R R14, SR_TID.X ;  /* 0x00000000000e7919 */ /* 0x000e620000002100 */
[----:B0-----:R-:W-:-:S04]  /*00e0*/  IMAD R3, R0, UR4, R7 ;  /* 0x0000000400037c24 */ /* 0x001fc8000f8e0207 */
[----:B----4-:R-:W-:Y:S01]  /*00f0*/  IMAD R2, R3, UR5, R6 ;  /* 0x0000000503027c24 */ /* 0x010fe2000f8e0206 */
[----:B------:R-:W0:Y:S03]  /*0100*/  LDCU.64 UR4, c[0x0][0x358] ;  /* 0x00006b00ff0477ac */ /* 0x000e260008000a00 */
[----:B---3--:R-:W-:-:S04]  /*0110*/  IMAD R2, R2, UR7, R15 ;  /* 0x0000000702027c24 */ /* 0x008fc8000f8e020f */
[----:B-1----:R-:W-:-:S04]  /*0120*/  IMAD R3, R2, UR8, R17 ;  /* 0x0000000802037c24 */ /* 0x002fc8000f8e0211 */
[----:B------:R-:W-:Y:S01]  /*0130*/  IMAD R3, R3, UR6, R14 ;  /* 0x0000000603037c24 */ /* 0x000fe2000f8e020e */
[----:B------:R-:W1:Y:S03]  /*0140*/  LDCU UR6, c[0x3][0x48] ;  /* 0x00c00900ff0677ac */ /* 0x000e660008000800 */
[----:B--2---:R-:W-:-:S05]  /*0150*/  IMAD.WIDE R12, R3, 0x30, R12 ;  /* 0x00000030030c7825 */ /* 0x004fca00078e020c */
[----:B0-----:R-:W2:Y:S04]  /*0160*/  LDG.E.64 R10, desc[UR4][R12.64] ;  /* 0x000000040c0a7981 */ /* 0x001ea8000c1e1b00 */
[----:B------:R-:W3:Y:S04]  /*0170*/  LDG.E.64 R8, desc[UR4][R12.64+0x10] ;  /* 0x000010040c087981 */ /* 0x000ee8000c1e1b00 */
[----:B------:R-:W4:Y:S01]  /*0180*/  LDG.E.64 R2, desc[UR4][R12.64+0x8] ;  /* 0x000008040c027981 */ /* 0x000f22000c1e1b00 */
[----:B------:R-:W-:Y:S02]  /*0190*/  IMAD R17, R17, 0x4, R14 ;  /* 0x0000000411117824 */ /* 0x000fe400078e020e */
[----:B------:R-:W-:-:S02]  /*01a0*/  IMAD R6, R6, 0x4, R15 ;  /* 0x0000000406067824 */ /* 0x000fc400078e020f */
[----:B------:R-:W-:Y:S02]  /*01b0*/  IMAD R4, R4, 0x2, R17 ;  /* 0x0000000204047824 */ /* 0x000fe400078e0211 */
[----:B------:R-:W-:Y:S02]  /*01c0*/  IMAD R5, R5, 0x2, R6 ;  /* 0x0000000205057824 */ /* 0x000fe400078e0206 */
[----:B------:R-:W-:Y:S02]  /*01d0*/  IMAD R0, R0, 0x4, R7 ;  /* 0x0000000400007824 */ /* 0x000fe400078e0207 */
[----:B------:R-:W-:-:S05]  /*01e0*/  IMAD.HI.U32 R6, R5, 0x51eb851f, RZ ;  /* 0x51eb851f05067827 */ /* 0x000fca00078e00ff */
[----:B------:R-:W-:Y:S02]  /*01f0*/  SHF.R.U32.HI R6, RZ, 0x5, R6 ;  /* 0x00000005ff067819 */ /* 0x000fe40000011606 */
[----:B--2---:R-:W-:Y:S01]  /*0200*/  SHF.R.U32.HI R16, RZ, 0x2, R11 ;  /* 0x00000002ff107819 */ /* 0x004fe2000001160b */
[----:B------:R-:W-:-:S03]  /*0210*/  VIADD R26, R10, 0x10974f ;  /* 0x0010974f0a1a7836 */ /* 0x000fc60000000000 */
[----:B------:R-:W-:Y:S01]  /*0220*/  LOP3.LUT R16, R16, R11, RZ, 0x3c, !PT ;  /* 0x0000000b10107212 */ /* 0x000fe200078e3cff */
[----:B---3--:R-:W-:Y:S01]  /*0230*/  IMAD.SHL.U32 R18, R9, 0x10, RZ ;  /* 0x0000001009127824 */ /* 0x008fe200078e00ff */
[----:B----4-:R-:W-:-:S03]  /*0240*/  SHF.R.U32.HI R19, RZ, 0x2, R2 ;  /* 0x00000002ff137819 */ /* 0x010fc60000011602 */
[----:B------:R-:W-:Y:S01]  /*0250*/  IMAD.SHL.U32 R11, R16, 0x2, RZ ;  /* 0x00000002100b7824 */ /* 0x000fe200078e00ff */
[----:B------:R-:W-:-:S04]  /*0260*/  LOP3.LUT R19, R19, R2, RZ, 0x3c, !PT ;  /* 0x0000000213137212 */ /* 0x000fc800078e3cff */
[----:B------:R-:W-:Y:S02]  /*0270*/  LOP3.LUT R29, R9, R18, R11, 0x96, !PT ;  /* 0x00000012091d7212 */ /* 0x000fe400078e960b */
[----:B------:R-:W0:Y:S01]  /*0280*/  LDC R11, c[0x0][0x398] ;  /* 0x0000e600ff0b7b82 */ /* 0x000e220000000800 */
[----:B------:R-:W-:Y:S01]  /*0290*/  IMAD.SHL.U32 R14, R19, 0x2, RZ ;  /* 0x00000002130e7824 */ /* 0x000fe200078e00ff */
[----:B------:R-:W-:Y:S02]  /*02a0*/  LOP3.LUT R29, R29, R16, RZ, 0x3c, !PT ;  /* 0x000000101d1d7212 */ /* 0x000fe400078e3cff */
[----:B------:R-:W-:Y:S02]  /*02b0*/  SHF.R.U32.HI R16, RZ, 0x2, R3 ;  /* 0x00000002ff107819 */ /* 0x000fe40000011603 */
[----:B------:R-:W-:Y:S02]  /*02c0*/  SHF.L.U32 R2, R29, 0x4, RZ ;  /* 0x000000041d027819 */ /* 0x000fe400000006ff */
[----:B------:R-:W-:-:S02]  /*02d0*/  LOP3.LUT R16, R16, R3, RZ, 0x3c, !PT ;  /* 0x0000000310107212 */ /* 0x000fc400078e3cff */
[----:B------:R-:W-:Y:S01]  /*02e0*/  LOP3.LUT R14, R19, R14, R2, 0x96, !PT ;  /* 0x0000000e130e7212 */ /* 0x000fe200078e9602 */
[----:B------:R-:W-:Y:S01]  /*02f0*/  IMAD.HI.U32 R2, R4, 0x51eb851f, RZ ;  /* 0x51eb851f04027827 */ /* 0x000fe200078e00ff */
[----:B------:R2:W5:Y:S02]  /*0300*/  LDG.E.64 R18, desc[UR4][R12.64+0x18] ;  /* 0x000018040c127981 */ /* 0x000564000c1e1b00 */
[----:B------:R-:W-:Y:S02]  /*0310*/  LOP3.LUT R27, R14, R29, RZ, 0x3c, !PT ;  /* 0x0000001d0e1b7212 */ /* 0x000fe400078e3cff */
[----:B------:R-:W-:Y:S02]  /*0320*/  SHF.L.U32 R14, R16, 0x1, RZ ;  /* 0x00000001100e7819 */ /* 0x000fe400000006ff */
[----:B------:R-:W-:Y:S01]  /*0330*/  SHF.R.U32.HI R3, RZ, 0x5, R2 ;  /* 0x00000005ff037819 */ /* 0x000fe20000011602 */
[----:B------:R-:W-:-:S04]  /*0340*/  IMAD.SHL.U32 R7, R27, 0x10, RZ ;  /* 0x000000101b077824 */ /* 0x000fc800078e00ff */
[----:B------:R-:W-:Y:S01]  /*0350*/  IMAD R3, R3, -0x64, R4 ;  /* 0xffffff9c03037824 */ /* 0x000fe200078e0204 */
[----:B------:R-:W-:Y:S01]  /*0360*/  LOP3.LUT R16, R16, R14, R7, 0x96, !PT ;  /* 0x0000000e10107212 */ /* 0x000fe200078e9607 */
[----:B0-----:R-:W-:Y:S01]  /*0370*/  IMAD R0, R11, 0x2, R0 ;  /* 0x000000020b007824 */ /* 0x001fe200078e0200 */
[----:B------:R-:W-:Y:S01]  /*0380*/  LOP3.LUT R14, R10, 0x2, RZ, 0x3c, !PT ;  /* 0x000000020a0e7812 */ /* 0x000fe200078e3cff */
[----:B------:R-:W-:Y:S01]  /*0390*/  IMAD R4, R6, -0x64, R5 ;  /* 0xffffff9c06047824 */ /* 0x000fe200078e0205 */
[----:B------:R-:W-:Y:S01]  /*03a0*/  IADD3 R5, PT, PT, R10, 0x1, R29 ;  /* 0x000000010a057810 */ /* 0x000fe20007ffe01d */
[----:B------:R-:W0:Y:S01]  /*03b0*/  LDC.64 R6, c[0x0][0x380] ;  /* 0x0000e000ff067b82 */ /* 0x000e220000000a00 */
[----:B------:R-:W-:Y:S01]  /*03c0*/  LOP3.LUT R11, R16, R27, RZ, 0x3c, !PT ;  /* 0x0000001b100b7212 */ /* 0x000fe200078e3cff */
[----:B------:R-:W-:Y:S01]  /*03d0*/  IMAD.IADD R14, R27, 0x1, R14 ;  /* 0x000000011b0e7824 */ /* 0x000fe200078e020e */
[----:B------:R-:W-:Y:S01]  /*03e0*/  SHF.R.U32.HI R5, RZ, 0x1, R5 ;  /* 0x00000001ff057819 */ /* 0x000fe20000011605 */
[----:B------:R-:W-:Y:S01]  /*03f0*/  IMAD.HI.U32 R2, R0, 0x51eb851f, RZ ;  /* 0x51eb851f00027827 */ /* 0x000fe200078e00ff */
[----:B------:R-:W-:-:S02]  /*0400*/  IADD3 R16, PT, PT, R11, R26, RZ ;  /* 0x0000001a0b107210 */ /* 0x000fc40007ffe0ff */
[----:B------:R-:W-:Y:S02]  /*0410*/  SHF.R.U32.HI R14, RZ, 0x1, R14 ;  /* 0x00000001ff0e7819 */ /* 0x000fe4000001160e */
[----:B------:R-:W-:Y:S02]  /*0420*/  SHF.R.U32.HI R15, RZ, 0x5, R2 ;  /* 0x00000005ff0f7819 */ /* 0x000fe40000011602 */
[----:B------:R-:W-:Y:S02]  /*0430*/  LOP3.LUT R2, R5, 0x1, RZ, 0xc0, !PT ;  /* 0x0000000105027812 */ /* 0x000fe400078ec0ff */
[----:B------:R-:W-:Y:S02]  /*0440*/  LOP3.LUT R17, R14, 0x1, RZ, 0xc0, !PT ;  /* 0x000000010e117812 */ /* 0x000fe400078ec0ff */
[----:B------:R-:W-:Y:S01]  /*0450*/  SHF.R.U32.HI R16, RZ, 0x1, R16 ;  /* 0x00000001ff107819 */ /* 0x000fe20000011610 */
[----:B------:R-:W-:Y:S02]  /*0460*/  IMAD.IADD R5, R3, 0x1, R2 ;  /* 0x0000000103057824 */ /* 0x000fe400078e0202 */
[----:B------:R-:W-:Y:S01]  /*0470*/  IMAD.IADD R4, R4, 0x1, R17 ;  /* 0x0000000104047824 */ /* 0x000fe200078e0211 */
[----:B------:R-:W-:Y:S01]  /*0480*/  LOP3.LUT R16, R16, 0x1, RZ, 0xc0, !PT ;  /* 0x0000000110107812 */ /* 0x000fe200078ec0ff */
[----:B------:R-:W-:-:S02]  /*0490*/  IMAD R3, R15, -0x64, R0 ;  /* 0xffffff9c0f037824 */ /* 0x000fc400078e0200 */
[----:B------:R-:W-:Y:S02]  /*04a0*/  IMAD R0, R5, 0x64, R4 ;  /* 0x0000006405007824 */ /* 0x000fe400078e0204 */
[----:B------:R-:W-:Y:S02]  /*04b0*/  IMAD.IADD R3, R3, 0x1, R16 ;  /* 0x0000000103037824 */ /* 0x000fe400078e0210 */
[----:B------:R2:W5:Y:S02]  /*04c0*/  LDG.E.64 R16, desc[UR4][R12.64+0x28] ;  /* 0x000028040c107981 */ /* 0x000564000c1e1b00 */
[----:B------:R-:W-:Y:S02]  /*04d0*/  IMAD R15, R0, 0x64, R3 ;  /* 0x00000064000f7824 */ /* 0x000fe400078e0203 */
[----:B------:R2:W5:Y:S02]  /*04e0*/  LDG.E R0, desc[UR4][R12.64+0x20] ;  /* 0x000020040c007981 */ /* 0x000564000c1e1900 */
[----:B0-----:R-:W-:-:S05]  /*04f0*/  IMAD.WIDE.U32 R14, R15, 0x4, R6 ;  /* 0x000000040f0e7825 */ /* 0x001fca00078e0006 */
[----:B------:R-:W1:Y:S01]  /*0500*/  LDG.E R2, desc[UR4][R14.64] ;  /* 0x000000040e027981 */ /* 0x000e62000c1e1900 */
[----:B------:R-:W-:Y:S01]  /*0510*/  BSSY.RECONVERGENT B0, `(.L_x_0) ;  /* 0x00000a3000007945 */ /* 0x000fe20003800200 */
[----:B------:R-:W-:Y:S01]  /*0520*/  IMAD.MOV.U32 R21, RZ, RZ, R8 ;  /* 0x000000ffff157224 */ /* 0x000fe200078e0008 */
[----:B------:R-:W-:Y:S01]  /*0530*/  MOV R22, R9 ;  /* 0x0000000900167202 */ /* 0x000fe20000000f00 */
[----:B------:R-:W-:Y:S02]  /*0540*/  IMAD.MOV.U32 R20, RZ, RZ, R26 ;  /* 0x000000ffff147224 */ /* 0x000fe400078e001a */
[----:B------:R-:W-:Y:S02]  /*0550*/  IMAD.MOV.U32 R23, RZ, RZ, R29 ;  /* 0x000000ffff177224 */ /* 0x000fe400078e001d */
[----:B------:R-:W-:Y:S02]  /*0560*/  IMAD.MOV.U32 R24, RZ, RZ, R27 ;  /* 0x000000ffff187224 */ /* 0x000fe400078e001b */
[----:B------:R-:W-:Y:S01]  /*0570*/  IMAD.MOV.U32 R25, RZ, RZ, R11 ;  /* 0x000000ffff197224 */ /* 0x000fe200078e000b */
[----:B-1----:R-:W-:-:S13]  /*0580*/  ISETP.NE.AND P0, PT, R2, UR6, PT ;  /* 0x0000000602007c0c */ /* 0x002fda000bf05270 */
[----:B--2---:R-:W-:Y:S05]  /*0590*/  @P0 BRA `(.L_x_1) ;  /* 0x0000000800680947 */ /* 0x004fea0003800000 */
[----:B------:R-:W-:Y:S01]  /*05a0*/  SHF.R.U32.HI R21, RZ, 0x2, R8 ;  /* 0x00000002ff157819 */ /* 0x000fe20000011608 */
[----:B------:R-:W-:Y:S01]  /*05b0*/  VIADD R23, R10, 0x161f14 ;  /* 0x00161f140a177836 */ /* 0x000fe20000000000 */
[----:B------:R-:W-:Y:S01]  /*05c0*/  UMOV UR8, 0x9999999a ;  /* 0x9999999a00087882 */ /* 0x000fe20000000000 */
[----:B------:R-:W-:Y:S01]  /*05d0*/  UMOV UR9, 0x3fa99999 ;  /* 0x3fa9999900097882 */ /* 0x000fe20000000000 */
[----:B------:R-:W-:Y:S02]  /*05e0*/  LOP3.LUT R21, R21, R8, RZ, 0x3c, !PT ;  /* 0x0000000815157212 */ /* 0x000fe400078e3cff */
[----:B------:R-:W-:-:S03]  /*05f0*/  SHF.L.U32 R8, R11, 0x4, RZ ;  /* 0x000000040b087819 */ /* 0x000fc600000006ff */
[----:B------:R-:W-:-:S05]  /*0600*/  IMAD.SHL.U32 R20, R21, 0x2, RZ ;  /* 0x0000000215147824 */ /* 0x000fca00078e00ff */
[----:B------:R-:W-:-:S04]  /*0610*/  LOP3.LUT R8, R11, R8, R20, 0x96, !PT ;  /* 0x000000080b087212 */ /* 0x000fc800078e9614 */
[----:B------:R-:W-:-:S05]  /*0620*/  LOP3.LUT R28, R8, R21, RZ, 0x3c, !PT ;  /* 0x00000015081c7212 */ /* 0x000fca00078e3cff */
[----:B------:R-:W-:-:S05]  /*0630*/  IMAD.IADD R8, R28, 0x1, R23 ;  /* 0x000000011c087824 */ /* 0x000fca00078e0217 */
[----:B------:R-:W-:Y:S01]  /*0640*/  I2FP.F32.U32 R21, R8 ;  /* 0x0000000800157245 */ /* 0x000fe20000201000 */
[----:B------:R-:W-:-:S04]  /*0650*/  IMAD.MOV.U32 R8, RZ, RZ, 0x2f800000 ;  /* 0x2f800000ff087424 */ /* 0x000fc800078e00ff */
[----:B------:R-:W-:-:S06]  /*0660*/  FFMA R21, R21, R8, 1.1641532182693481445e-10 ;  /* 0x2f00000015157423 */ /* 0x000fcc0000000008 */
[----:B------:R-:W0:Y:S02]  /*0670*/  F2F.F64.F32 R20, R21 ;  /* 0x0000001500147310 */ /* 0x000e240000201800 */
[----:B0-----:R-:W-:-:S14]  /*0680*/  DSETP.GEU.AND P0, PT, R20, UR8, PT ;  /* 0x0000000814007e2a */ /* 0x001fdc000bf0e000 */
[----:B------:R0:W-:Y:S01]  /*0690*/  @!P0 STG.E desc[UR4][R14.64], RZ ;  /* 0x000000ff0e008986 */ /* 0x0001e2000c101904 */
[----:B------:R-:W-:Y:S01]  /*06a0*/  @!P0 MOV R20, R23 ;  /* 0x0000001700148202 */ /* 0x000fe20000000f00 */
[----:B------:R-:W-:Y:S01]  /*06b0*/  @!P0 IMAD.MOV.U32 R25, RZ, RZ, R28 ;  /* 0x000000ffff198224 */ /* 0x000fe200078e001c */
[----:B------:R-:W-:Y:S01]  /*06c0*/  @!P0 MOV R21, R9 ;  /* 0x0000000900158202 */ /* 0x000fe20000000f00 */
[----:B------:R-:W-:Y:S02]  /*06d0*/  @!P0 IMAD.MOV.U32 R24, RZ, RZ, R11 ;  /* 0x000000ffff188224 */ /* 0x000fe400078e000b */
[----:B------:R-:W-:Y:S02]  /*06e0*/  @!P0 IMAD.MOV.U32 R23, RZ, RZ, R27 ;  /* 0x000000ffff178224 */ /* 0x000fe400078e001b */
[----:B------:R-:W-:Y:S01]  /*06f0*/  @!P0 IMAD.MOV.U32 R22, RZ, RZ, R29 ;  /* 0x000000ffff168224 */ /* 0x000fe200078e001d */
[----:B------:R-:W-:Y:S06]  /*0700*/  @!P0 BRA `(.L_x_1) ;  /* 0x00000008000c8947 */ /* 0x000fec0003800000 */
[----:B------:R-:W-:Y:S01]  /*0710*/  SHF.R.U32.HI R20, RZ, 0x2, R9 ;  /* 0x00000002ff147819 */ /* 0x000fe20000011609 */
[----:B------:R-:W-:Y:S03]  /*0720*/  BSSY.RECONVERGENT B1, `(.L_x_2) ;  /* 0x0000048000017945 */ /* 0x000fe60003800200 */
[----:B------:R-:W-:Y:S01]  /*0730*/  LOP3.LUT R20, R20, R9, RZ, 0x3c, !PT ;  /* 0x0000000914147212 */ /* 0x000fe200078e3cff */
[----:B------:R-:W-:-:S04]  /*0740*/  IMAD.SHL.U32 R9, R28, 0x10, RZ ;  /* 0x000000101c097824 */ /* 0x000fc800078e00ff */
[----:B------:R-:W-:-:S05]  /*0750*/  IMAD.SHL.U32 R21, R20, 0x2, RZ ;  /* 0x0000000214157824 */ /* 0x000fca00078e00ff */
[----:B------:R-:W-:-:S04]  /*0760*/  LOP3.LUT R9, R20, R21, R9, 0x96, !PT ;  /* 0x0000001514097212 */ /* 0x000fc800078e9609 */
[----:B------:R-:W-:-:S04]  /*0770*/  LOP3.LUT R23, R9, R28, RZ, 0x3c, !PT ;  /* 0x0000001c09177212 */ /* 0x000fc800078e3cff */
[----:B------:R-:W-:-:S04]  /*0780*/  IADD3 R26, PT, PT, R26, 0xb0f8a, R23 ;  /* 0x000b0f8a1a1a7810 */ /* 0x000fc80007ffe017 */
[----:B------:R-:W-:-:S05]  /*0790*/  I2FP.F32.U32 R9, R26 ;  /* 0x0000001a00097245 */ /* 0x000fca0000201000 */
[----:B------:R-:W-:-:S05]  /*07a0*/  FFMA R9, R9, R8, 1.1641532182693481445e-10 ;  /* 0x2f00000009097423 */ /* 0x000fca0000000008 */
[----:B------:R-:W-:-:S13]  /*07b0*/  FSETP.GEU.AND P0, PT, R9, 0.3333333432674407959, PT ;  /* 0x3eaaaaab0900780b */ /* 0x000fda0003f0e000 */
[----:B------:R-:W-:Y:S05]  /*07c0*/  @P0 BRA `(.L_x_3) ;  /* 0x0000000000500947 */ /* 0x000fea0003800000 */
[----:B------:R-:W-:Y:S01]  /*07d0*/  SHF.R.U32.HI R20, RZ, 0x2, R29 ;  /* 0x00000002ff147819 */ /* 0x000fe2000001161d */
[----:B------:R-:W-:Y:S02]  /*07e0*/  IMAD.SHL.U32 R9, R23, 0x10, RZ ;  /* 0x0000001017097824 */ /* 0x000fe400078e00ff */
[----:B------:R-:W-:Y:S01]  /*07f0*/  IMAD.MOV.U32 R22, RZ, RZ, R3 ;  /* 0x000000ffff167224 */ /* 0x000fe200078e0003 */
[----:B------:R-:W-:-:S05]  /*0800*/  LOP3.LUT R20, R20, R29, RZ, 0x3c, !PT ;  /* 0x0000001d14147212 */ /* 0x000fca00078e3cff */
[----:B------:R-:W-:-:S05]  /*0810*/  IMAD.SHL.U32 R21, R20, 0x2, RZ ;  /* 0x0000000214157824 */ /* 0x000fca00078e00ff */
[----:B------:R-:W-:Y:S02]  /*0820*/  LOP3.LUT R20, R20, R21, R9, 0x96, !PT ;  /* 0x0000001514147212 */ /* 0x000fe400078e9609 */
[----:B------:R-:W-:Y:S02]  /*0830*/  IADD3 R9, PT, PT, R10, 0x212e9e, RZ ;  /* 0x00212e9e0a097810 */ /* 0x000fe40007ffe0ff */
[----:B------:R-:W-:-:S05]  /*0840*/  LOP3.LUT R24, R20, R23, RZ, 0x3c, !PT ;  /* 0x0000001714187212 */ /* 0x000fca00078e3cff */
[----:B------:R-:W-:-:S05]  /*0850*/  IMAD.IADD R20, R24, 0x1, R9 ;  /* 0x0000000118147824 */ /* 0x000fca00078e0209 */
[----:B------:R-:W-:Y:S01]  /*0860*/  I2FP.F32.U32 R21, R20 ;  /* 0x0000001400157245 */ /* 0x000fe20000201000 */
[----:B------:R-:W-:-:S04]  /*0870*/  VIADD R20, R5, 0xffffffff ;  /* 0xffffffff05147836 */ /* 0x000fc80000000000 */
[----:B------:R-:W-:-:S05]  /*0880*/  FFMA R21, R21, R8, 1.1641532182693481445e-10 ;  /* 0x2f00000015157423 */ /* 0x000fca0000000008 */
[----:B------:R-:W-:-:S13]  /*0890*/  FSETP.GEU.AND P0, PT, R21, 0.5, PT ;  /* 0x3f0000001500780b */ /* 0x000fda0003f0e000 */
[----:B------:R-:W-:-:S04]  /*08a0*/  @P0 VIADD R20, R5, 0x1 ;  /* 0x0000000105140836 */ /* 0x000fc80000000000 */
[----:B------:R-:W-:-:S04]  /*08b0*/  VIADD R20, R20, 0x64 ;  /* 0x0000006414147836 */ /* 0x000fc80000000000 */
[----:B------:R-:W-:-:S05]  /*08c0*/  IMAD.HI.U32 R21, R20, 0x51eb851f, RZ ;  /* 0x51eb851f14157827 */ /* 0x000fca00078e00ff */
[----:B------:R-:W-:-:S05]  /*08d0*/  SHF.R.U32.HI R21, RZ, 0x5, R21 ;  /* 0x00000005ff157819 */ /* 0x000fca0000011615 */
[----:B------:R-:W-:Y:S01]  /*08e0*/  IMAD R20, R21, -0x64, R20 ;  /* 0xffffff9c15147824 */ /* 0x000fe200078e0214 */
[----:B------:R-:W-:Y:S01]  /*08f0*/  MOV R21, R4 ;  /* 0x0000000400157202 */ /* 0x000fe20000000f00 */
[----:B------:R-:W-:Y:S06]  /*0900*/  BRA `(.L_x_4) ;  /* 0x0000000000a47947 */ /* 0x000fec0003800000 */
.L_x_3:
[----:B------:R-:W-:-:S13]  /*0910*/  FSETP.GEU.AND P0, PT, R9, 0.6666666865348815918, PT ;  /* 0x3f2aaaab0900780b */ /* 0x000fda0003f0e000 */
[----:B------:R-:W-:Y:S05]  /*0920*/  @P0 BRA `(.L_x_5) ;  /* 0x0000000000500947 */ /* 0x000fea0003800000 */
[----:B------:R-:W-:Y:S01]  /*0930*/  SHF.R.U32.HI R20, RZ, 0x2, R29 ;  /* 0x00000002ff147819 */ /* 0x000fe2000001161d */
[----:B------:R-:W-:Y:S01]  /*0940*/  IMAD.SHL.U32 R9, R23, 0x10, RZ ;  /* 0x0000001017097824 */ /* 0x000fe200078e00ff */
[----:B------:R-:W-:Y:S02]  /*0950*/  MOV R22, R3 ;  /* 0x0000000300167202 */ /* 0x000fe40000000f00 */
[----:B------:R-:W-:-:S05]  /*0960*/  LOP3.LUT R20, R20, R29, RZ, 0x3c, !PT ;  /* 0x0000001d14147212 */ /* 0x000fca00078e3cff */
[----:B------:R-:W-:-:S05]  /*0970*/  IMAD.SHL.U32 R21, R20, 0x2, RZ ;  /* 0x0000000214157824 */ /* 0x000fca00078e00ff */
[----:B------:R-:W-:Y:S01]  /*0980*/  LOP3.LUT R20, R20, R21, R9, 0x96, !PT ;  /* 0x0000001514147212 */ /* 0x000fe200078e9609 */
[----:B------:R-:W-:-:S03]  /*0990*/  VIADD R9, R10, 0x212e9e ;  /* 0x00212e9e0a097836 */ /* 0x000fc60000000000 */
[----:B------:R-:W-:-:S04]  /*09a0*/  LOP3.LUT R24, R20, R23, RZ, 0x3c, !PT ;  /* 0x0000001714187212 */ /* 0x000fc800078e3cff */
[----:B------:R-:W-:-:S04]  /*09b0*/  IADD3 R20, PT, PT, R24, R9, RZ ;  /* 0x0000000918147210 */ /* 0x000fc80007ffe0ff */
        /* <DEDUP_REMOVED lines=8> */
[----:B------:R-:W-:Y:S02]  /*0a40*/  IMAD R21, R21, -0x64, R20 ;  /* 0xffffff9c15157824 */ /* 0x000fe400078e0214 */
[----:B------:R-:W-:Y:S01]  /*0a50*/  IMAD.MOV.U32 R20, RZ, RZ, R5 ;  /* 0x000000ffff147224 */ /* 0x000fe200078e0005 */
[----:B------:R-:W-:Y:S06]  /*0a60*/  BRA `(.L_x_4) ;  /* 0x00000000004c7947 */ /* 0x000fec0003800000 */
.L_x_5:
[----:B------:R-:W-:Y:S01]  /*0a70*/  SHF.R.U32.HI R20, RZ, 0x2, R29 ;  /* 0x00000002ff147819 */ /* 0x000fe2000001161d */
[----:B------:R-:W-:-:S03]  /*0a80*/  IMAD.SHL.U32 R9, R23, 0x10, RZ ;  /* 0x0000001017097824 */ /* 0x000fc600078e00ff */
[----:B------:R-:W-:-:S05]  /*0a90*/  LOP3.LUT R20, R20, R29, RZ, 0x3c, !PT ;  /* 0x0000001d14147212 */ /* 0x000fca00078e3cff */
[----:B------:R-:W-:-:S05]  /*0aa0*/  IMAD.SHL.U32 R21, R20, 0x2, RZ ;  /* 0x0000000214157824 */ /* 0x000fca00078e00ff */
[----:B------:R-:W-:Y:S01]  /*0ab0*/  LOP3.LUT R20, R20, R21, R9, 0x96, !PT ;  /* 0x0000001514147212 */ /* 0x000fe200078e9609 */
[----:B------:R-:W-:-:S03]  /*0ac0*/  VIADD R9, R10, 0x212e9e ;  /* 0x00212e9e0a097836 */ /* 0x000fc60000000000 */
[----:B------:R-:W-:-:S05]  /*0ad0*/  LOP3.LUT R24, R20, R23, RZ, 0x3c, !PT ;  /* 0x0000001714187212 */ /* 0x000fca00078e3cff */
[----:B------:R-:W-:-:S05]  /*0ae0*/  IMAD.IADD R20, R24, 0x1, R9 ;  /* 0x0000000118147824 */ /* 0x000fca00078e0209 */
[----:B------:R-:W-:Y:S02]  /*0af0*/  I2FP.F32.U32 R21, R20 ;  /* 0x0000001400157245 */ /* 0x000fe40000201000 */
[----:B------:R-:W-:-:S03]  /*0b00*/  IADD3 R20, PT, PT, R3, -0x1, RZ ;  /* 0xffffffff03147810 */ /* 0x000fc60007ffe0ff */
[----:B------:R-:W-:-:S05]  /*0b10*/  FFMA R21, R21, R8, 1.1641532182693481445e-10 ;  /* 0x2f00000015157423 */ /* 0x000fca0000000008 */
[----:B------:R-:W-:-:S13]  /*0b20*/  FSETP.GEU.AND P0, PT, R21, 0.5, PT ;  /* 0x3f0000001500780b */ /* 0x000fda0003f0e000 */
[----:B------:R-:W-:-:S04]  /*0b30*/  @P0 VIADD R20, R3, 0x1 ;  /* 0x0000000103140836 */ /* 0x000fc80000000000 */
[----:B------:R-:W-:-:S04]  /*0b40*/  VIADD R20, R20, 0x64 ;  /* 0x0000006414147836 */ /* 0x000fc80000000000 */
[----:B------:R-:W-:-:S05]  /*0b50*/  IMAD.HI.U32 R21, R20, 0x51eb851f, RZ ;  /* 0x51eb851f14157827 */ /* 0x000fca00078e00ff */
[----:B------:R-:W-:-:S05]  /*0b60*/  SHF.R.U32.HI R21, RZ, 0x5, R21 ;  /* 0x00000005ff157819 */ /* 0x000fca0000011615 */
[----:B------:R-:W-:Y:S02]  /*0b70*/  IMAD R22, R21, -0x64, R20 ;  /* 0xffffff9c15167824 */ /* 0x000fe400078e0214 */
[----:B------:R-:W-:Y:S02]  /*0b80*/  IMAD.MOV.U32 R20, RZ, RZ, R5 ;  /* 0x000000ffff147224 */ /* 0x000fe400078e0005 */
[----:B------:R-:W-:-:S07]  /*0b90*/  IMAD.MOV.U32 R21, RZ, RZ, R4 ;  /* 0x000000ffff157224 */ /* 0x000fce00078e0004 */
.L_x_4:
[----:B------:R-:W-:Y:S05]  /*0ba0*/  BSYNC.RECONVERGENT B1 ;  /* 0x0000000000017941 */ /* 0x000fea0003800200 */
.L_x_2:
[----:B------:R-:W-:Y:S01]  /*0bb0*/  IMAD R21, R20, 0x64, R21 ;  /* 0x0000006414157824 */ /* 0x000fe200078e0215 */
[----:B------:R-:W1:Y:S03]  /*0bc0*/  LDCU UR7, c[0x3][0x5c] ;  /* 0x00c00b80ff0777ac */ /* 0x000e660008000800 */
[----:B------:R-:W-:-:S04]  /*0bd0*/  IMAD R21, R21, 0x64, R22 ;  /* 0x0000006415157824 */ /* 0x000fc800078e0216 */
[----:B------:R-:W-:-:S05]  /*0be0*/  IMAD.WIDE.U32 R20, R21, 0x4, R6 ;  /* 0x0000000415147825 */ /* 0x000fca00078e0006 */
[----:B------:R-:W1:Y:S04]  /*0bf0*/  LDG.E R29, desc[UR4][R20.64] ;  /* 0x00000004141d7981 */ /* 0x000e68000c1e1900 */
[----:B------:R2:W-:Y:S04]  /*0c00*/  STG.E desc[UR4][R20.64], R2 ;  /* 0x0000000214007986 */ /* 0x0005e8000c101904 */
[----:B------:R2:W-:Y:S01]  /*0c10*/  STG.E desc[UR4][R14.64], RZ ;  /* 0x000000ff0e007986 */ /* 0x0005e2000c101904 */
[----:B-1----:R-:W-:-:S13]  /*0c20*/  ISETP.NE.AND P0, PT, R29, UR7, PT ;  /* 0x000000071d007c0c */ /* 0x002fda000bf05270 */
[----:B--2---:R-:W-:Y:S05]  /*0c30*/  @P0 BRA `(.L_x_6) ;  /* 0x0000000000400947 */ /* 0x004fea0003800000 */
[----:B------:R-:W-:Y:S01]  /*0c40*/  SHF.R.U32.HI R20, RZ, 0x2, R27 ;  /* 0x00000002ff147819 */ /* 0x000fe2000001161b */
[----:B------:R-:W-:Y:S01]  /*0c50*/  IMAD.MOV.U32 R22, RZ, RZ, R28 ;  /* 0x000000ffff167224 */ /* 0x000fe200078e001c */
[----:B------:R-:W-:Y:S02]  /*0c60*/  SHF.L.U32 R9, R24, 0x4, RZ ;  /* 0x0000000418097819 */ /* 0x000fe400000006ff */
[----:B------:R-:W-:-:S05]  /*0c70*/  LOP3.LUT R20, R20, R27, RZ, 0x3c, !PT ;  /* 0x0000001b14147212 */ /* 0x000fca00078e3cff */
[----:B------:R-:W-:-:S05]  /*0c80*/  IMAD.SHL.U32 R21, R20, 0x2, RZ ;  /* 0x0000000214157824 */ /* 0x000fca00078e00ff */
[----:B------:R-:W-:Y:S01]  /*0c90*/  LOP3.LUT R9, R20, R21, R9, 0x96, !PT ;  /* 0x0000001514097212 */ /* 0x000fe200078e9609 */
[----:B------:R-:W-:Y:S01]  /*0ca0*/  VIADD R20, R10, 0x26b663 ;  /* 0x0026b6630a147836 */ /* 0x000fe20000000000 */
[----:B------:R-:W-:Y:S02]  /*0cb0*/  MOV R21, R11 ;  /* 0x0000000b00157202 */ /* 0x000fe40000000f00 */
[----:B------:R-:W-:-:S05]  /*0cc0*/  LOP3.LUT R25, R9, R24, RZ, 0x3c, !PT ;  /* 0x0000001809197212 */ /* 0x000fca00078e3cff */
[----:B------:R-:W-:-:S05]  /*0cd0*/  IMAD.IADD R9, R25, 0x1, R20 ;  /* 0x0000000119097824 */ /* 0x000fca00078e0214 */
[----:B------:R-:W-:-:S05]  /*0ce0*/  I2FP.F32.U32 R9, R9 ;  /* 0x0000000900097245 */ /* 0x000fca0000201000 */
[----:B------:R-:W-:-:S05]  /*0cf0*/  FFMA R9, R9, R8, 1.1641532182693481445e-10 ;  /* 0x2f00000009097423 */ /* 0x000fca0000000008 */
[----:B------:R-:W-:-:S13]  /*0d00*/  FSETP.GEU.AND P0, PT, R9, 1, PT ;  /* 0x3f8000000900780b */ /* 0x000fda0003f0e000 */
[----:B------:R-:W-:Y:S05]  /*0d10*/  @P0 BRA `(.L_x_1) ;  /* 0x0000000000880947 */ /* 0x000fea0003800000 */
[----:B------:R3:W-:Y:S01]  /*0d20*/  STG.E desc[UR4][R14.64], R2 ;  /* 0x000000020e007986 */ /* 0x0007e2000c101904 */
[----:B------:R-:W-:Y:S05]  /*0d30*/  BRA `(.L_x_1) ;  /* 0x0000000000807947 */ /* 0x000fea0003800000 */
.L_x_6:
[----:B------:R-:W-:-:S13]  /*0d40*/  ISETP.NE.AND P0, PT, R29, RZ, PT ;  /* 0x000000ff1d00720c */ /* 0x000fda0003f05270 */
[----:B------:R-:W-:Y:S05]  /*0d50*/  @P0 BRA `(.L_x_7) ;  /* 0x0000000000440947 */ /* 0x000fea0003800000 */
[----:B------:R-:W-:Y:S01]  /*0d60*/  SHF.R.U32.HI R20, RZ, 0x2, R27 ;  /* 0x00000002ff147819 */ /* 0x000fe2000001161b */
[----:B------:R-:W-:Y:S01]  /*0d70*/  IMAD.SHL.U32 R9, R24, 0x10, RZ ;  /* 0x0000001018097824 */ /* 0x000fe200078e00ff */
[----:B------:R-:W-:Y:S02]  /*0d80*/  MOV R22, R28 ;  /* 0x0000001c00167202 */ /* 0x000fe40000000f00 */
[----:B------:R-:W-:-:S05]  /*0d90*/  LOP3.LUT R20, R20, R27, RZ, 0x3c, !PT ;  /* 0x0000001b14147212 */ /* 0x000fca00078e3cff */
[----:B------:R-:W-:-:S05]  /*0da0*/  IMAD.SHL.U32 R21, R20, 0x2, RZ ;  /* 0x0000000214157824 */ /* 0x000fca00078e00ff */
[----:B------:R-:W-:Y:S01]  /*0db0*/  LOP3.LUT R9, R20, R21, R9, 0x96, !PT ;  /* 0x0000001514097212 */ /* 0x000fe200078e9609 */
[----:B------:R-:W-:Y:S02]  /*0dc0*/  VIADD R20, R10, 0x26b663 ;  /* 0x0026b6630a147836 */ /* 0x000fe40000000000 */
[----:B------:R-:W-:Y:S01]  /*0dd0*/  IMAD.MOV.U32 R21, RZ, RZ, R11 ;  /* 0x000000ffff157224 */ /* 0x000fe200078e000b */
[----:B------:R-:W-:-:S05]  /*0de0*/  LOP3.LUT R25, R9, R24, RZ, 0x3c, !PT ;  /* 0x0000001809197212 */ /* 0x000fca00078e3cff */
[----:B------:R-:W-:-:S05]  /*0df0*/  IMAD.IADD R9, R25, 0x1, R20 ;  /* 0x0000000119097824 */ /* 0x000fca00078e0214 */
[----:B------:R-:W-:-:S05]  /*0e00*/  I2FP.F32.U32 R9, R9 ;  /* 0x0000000900097245 */ /* 0x000fca0000201000 */
[----:B------:R-:W-:-:S05]  /*0e10*/  FFMA R9, R9, R8, 1.1641532182693481445e-10 ;  /* 0x2f00000009097423 */ /* 0x000fca0000000008 */
[----:B------:R-:W-:-:S13]  /*0e20*/  FSETP.GEU.AND P0, PT, R9, 1, PT ;  /* 0x3f8000000900780b */ /* 0x000fda0003f0e000 */
[----:B------:R-:W-:Y:S05]  /*0e30*/  @P0 BRA `(.L_x_1) ;  /* 0x0000000000400947 */ /* 0x000fea0003800000 */
[----:B------:R-:W1:Y:S02]  /*0e40*/  LDC R9, c[0x3][0x58] ;  /* 0x00c01600ff097b82 */ /* 0x000e640000000800 */
[----:B-1----:R2:W-:Y:S01]  /*0e50*/  STG.E desc[UR4][R14.64], R9 ;  /* 0x000000090e007986 */ /* 0x0025e2000c101904 */
[----:B------:R-:W-:Y:S05]  /*0e60*/  BRA `(.L_x_1) ;  /* 0x0000000000347947 */ /* 0x000fea0003800000 */
.L_x_7:
[----:B------:R-:W1:Y:S01]  /*0e70*/  LDCU UR7, c[0x3][0x4c] ;  /* 0x00c00980ff0777ac */ /* 0x000e620008000800 */
[----:B------:R-:W-:Y:S01]  /*0e80*/  IMAD.MOV.U32 R25, RZ, RZ, R24 ;  /* 0x000000ffff197224 */ /* 0x000fe200078e0018 */
[----:B------:R-:W-:Y:S01]  /*0e90*/  MOV R22, R11 ;  /* 0x0000000b00167202 */ /* 0x000fe20000000f00 */
[----:B------:R-:W-:Y:S01]  /*0ea0*/  IMAD.MOV.U32 R24, RZ, RZ, R23 ;  /* 0x000000ffff187224 */ /* 0x000fe200078e0017 */
[----:B------:R-:W2:Y:S01]  /*0eb0*/  LDCU.64 UR8, c[0x3][0x50] ;  /* 0x00c00a00ff0877ac */ /* 0x000ea20008000a00 */
[----:B------:R-:W-:Y:S02]  /*0ec0*/  IMAD.MOV.U32 R23, RZ, RZ, R28 ;  /* 0x000000ffff177224 */ /* 0x000fe400078e001c */
[----:B------:R-:W-:Y:S02]  /*0ed0*/  IMAD.MOV.U32 R21, RZ, RZ, R27 ;  /* 0x000000ffff157224 */ /* 0x000fe400078e001b */
[----:B------:R-:W-:Y:S01]  /*0ee0*/  IMAD.MOV.U32 R20, RZ, RZ, R9 ;  /* 0x000000ffff147224 */ /* 0x000fe200078e0009 */
[----:B-1----:R-:W-:-:S04]  /*0ef0*/  ISETP.NE.AND P0, PT, R29, UR7, PT ;  /* 0x000000071d007c0c */ /* 0x002fc8000bf05270 */
[----:B------:R-:W-:-:S04]  /*0f00*/  ISETP.NE.AND P0, PT, R29, UR6, P0 ;  /* 0x000000061d007c0c */ /* 0x000fc80008705270 */
[----:B--2---:R-:W-:-:S04]  /*0f10*/  ISETP.NE.AND P0, PT, R29, UR8, P0 ;  /* 0x000000081d007c0c */ /* 0x004fc80008705270 */
[----:B------:R-:W-:-:S13]  /*0f20*/  ISETP.NE.AND P0, PT, R29, UR9, P0 ;  /* 0x000000091d007c0c */ /* 0x000fda0008705270 */
[----:B------:R1:W-:Y:S02]  /*0f30*/  @!P0 STG.E desc[UR4][R14.64], R29 ;  /* 0x0000001d0e008986 */ /* 0x0003e4000c101904 */
.L_x_1:
[----:B------:R-:W-:Y:S05]  /*0f40*/  BSYNC.RECONVERGENT B0 ;  /* 0x0000000000007941 */ /* 0x000fea0003800200 */
.L_x_0:
[----:B------:R-:W4:Y:S01]  /*0f50*/  LDCU UR8, c[0x3][0x4c] ;  /* 0x00c00980ff0877ac */ /* 0x000f220008000800 */
[----:B------:R-:W-:Y:S01]  /*0f60*/  BSSY.RECONVERGENT B0, `(.L_x_8) ;  /* 0x00000a2000007945 */ /* 0x000fe20003800200 */
[----:B----4-:R-:W-:-:S13]  /*0f70*/  ISETP.NE.AND P0, PT, R2, UR8, PT ;  /* 0x0000000802007c0c */ /* 0x010fda000bf05270 */
[----:B------:R-:W-:Y:S05]  /*0f80*/  @P0 BRA `(.L_x_9) ;  /* 0x00000008007c0947 */ /* 0x000fea0003800000 */
[----:B------:R-:W-:Y:S01]  /*0f90*/  SHF.R.U32.HI R8, RZ, 0x2, R21 ;  /* 0x00000002ff087819 */ /* 0x000fe20000011615 */
[----:B------:R-:W-:Y:S01]  /*0fa0*/  IMAD.SHL.U32 R10, R25, 0x10, RZ ;  /* 0x00000010190a7824 */ /* 0x000fe200078e00ff */
[----:B------:R-:W-:Y:S01]  /*0fb0*/  IADD3 R26, PT, PT, R20, 0x587c5, RZ ;  /* 0x000587c5141a7810 */ /* 0x000fe20007ffe0ff */
[----:B------:R-:W-:Y:S01]  /*0fc0*/  UMOV UR10, 0x9999999a ;  /* 0x9999999a000a7882 */ /* 0x000fe20000000000 */
[----:B------:R-:W-:Y:S01]  /*0fd0*/  LOP3.LUT R8, R8, R21, RZ, 0x3c, !PT ;  /* 0x0000001508087212 */ /* 0x000fe200078e3cff */
[----:B------:R-:W-:Y:S01]  /*0fe0*/  UMOV UR11, 0x3fa99999 ;  /* 0x3fa99999000b7882 */ /* 0x000fe20000000000 */
[----:B------:R-:W-:Y:S01]  /*0ff0*/  MOV R27, R25 ;  /* 0x00000019001b7202 */ /* 0x000fe20000000f00 */
[----:B------:R-:W-:Y:S02]  /*1000*/  IMAD.MOV.U32 R21, RZ, RZ, R22 ;  /* 0x000000ffff157224 */ /* 0x000fe400078e0016 */
[----:B--2---:R-:W-:-:S05]  /*1010*/  IMAD.SHL.U32 R9, R8, 0x2, RZ ;  /* 0x0000000208097824 */ /* 0x004fca00078e00ff */
[----:B------:R-:W-:Y:S01]  /*1020*/  LOP3.LUT R9, R25, R10, R9, 0x96, !PT ;  /* 0x0000000a19097212 */ /* 0x000fe200078e9609 */
[----:B------:R-:W-:-:S03]  /*1030*/  IMAD.MOV.U32 R10, RZ, RZ, 0x2f800000 ;  /* 0x2f800000ff0a7424 */ /* 0x000fc600078e00ff */
[----:B------:R-:W-:-:S05]  /*1040*/  LOP3.LUT R11, R9, R8, RZ, 0x3c, !PT ;  /* 0x00000008090b7212 */ /* 0x000fca00078e3cff */
[----:B------:R-:W-:-:S05]  /*1050*/  IMAD.IADD R8, R11, 0x1, R26 ;  /* 0x000000010b087824 */ /* 0x000fca00078e021a */
[----:B------:R-:W-:-:S05]  /*1060*/  I2FP.F32.U32 R9, R8 ;  /* 0x0000000800097245 */ /* 0x000fca0000201000 */
[----:B------:R-:W-:-:S06]  /*1070*/  FFMA R9, R9, R10, 1.1641532182693481445e-10 ;  /* 0x2f00000009097423 */ /* 0x000fcc000000000a */
[----:B------:R-:W2:Y:S02]  /*1080*/  F2F.F64.F32 R8, R9 ;  /* 0x0000000900087310 */ /* 0x000ea40000201800 */
[----:B--2---:R-:W-:-:S14]  /*1090*/  DSETP.GEU.AND P0, PT, R8, UR10, PT ;  /* 0x0000000a08007e2a */ /* 0x004fdc000bf0e000 */
[----:B------:R4:W-:Y:S01]  /*10a0*/  @!P0 STG.E desc[UR4][R14.64], RZ ;  /* 0x000000ff0e008986 */ /* 0x0009e2000c101904 */
[----:B------:R-:W-:Y:S01]  /*10b0*/  @!P0 IMAD.MOV.U32 R20, RZ, RZ, R26 ;  /* 0x000000ffff148224 */ /* 0x000fe200078e001a */
[----:B------:R-:W-:Y:S01]  /*10c0*/  @!P0 MOV R25, R11 ;  /* 0x0000000b00198202 */ /* 0x000fe20000000f00 */
[----:B------:R-:W-:Y:S02]  /*10d0*/  IMAD.MOV.U32 R26, RZ, RZ, R24 ;  /* 0x000000ffff1a7224 */ /* 0x000fe400078e0018 */
[----:B------:R-:W-:Y:S02]  /*10e0*/  @!P0 IMAD.MOV.U32 R22, RZ, RZ, R23 ;  /* 0x000000ffff168224 */ /* 0x000fe400078e0017 */
[----:B------:R-:W-:Y:S02]  /*10f0*/  @!P0 IMAD.MOV.U32 R24, RZ, RZ, R27 ;  /* 0x000000ffff188224 */ /* 0x000fe400078e001b */
[----:B------:R-:W-:Y:S01]  /*1100*/  @!P0 IMAD.MOV.U32 R23, RZ, RZ, R26 ;  /* 0x000000ffff178224 */ /* 0x000fe200078e001a */
[----:B----4-:R-:W-:Y:S06]  /*1110*/  @!P0 BRA `(.L_x_9) ;  /* 0x0000000800188947 */ /* 0x010fec0003800000 */
[----:B------:R-:W-:Y:S01]  /*1120*/  SHF.R.U32.HI R9, RZ, 0x2, R22 ;  /* 0x00000002ff097819 */ /* 0x000fe20000011616 */
[----:B------:R-:W-:Y:S01]  /*1130*/  IMAD.SHL.U32 R8, R11, 0x10, RZ ;  /* 0x000000100b087824 */ /* 0x000fe200078e00ff */
[----:B------:R-:W-:Y:S02]  /*1140*/  BSSY.RECONVERGENT B1, `(.L_x_10) ;  /* 0x0000047000017945 */ /* 0x000fe40003800200 */
[----:B------:R-:W-:-:S05]  /*1150*/  LOP3.LUT R9, R9, R22, RZ, 0x3c, !PT ;  /* 0x0000001609097212 */ /* 0x000fca00078e3cff */
        /* <DEDUP_REMOVED lines=9> */
[----:B------:R-:W-:Y:S01]  /*11f0*/  IMAD.SHL.U32 R9, R21, 0x10, RZ ;  /* 0x0000001015097824 */ /* 0x000fe200078e00ff */
[----:B------:R-:W-:Y:S02]  /*1200*/  IADD3 R28, PT, PT, R20, 0x10974f, RZ ;  /* 0x0010974f141c7810 */ /* 0x000fe40007ffe0ff */
[----:B------:R-:W-:-:S05]  /*1210*/  LOP3.LUT R8, R8, R23, RZ, 0x3c, !PT ;  /* 0x0000001708087212 */ /* 0x000fca00078e3cff */
[----:B------:R-:W-:-:S05]  /*1220*/  IMAD.SHL.U32 R22, R8, 0x2, RZ ;  /* 0x0000000208167824 */ /* 0x000fca00078e00ff */
[----:B------:R-:W-:-:S04]  /*1230*/  LOP3.LUT R22, R8, R22, R9, 0x96, !PT ;  /* 0x0000001608167212 */ /* 0x000fc800078e9609 */
[----:B-1----:R-:W-:Y:S01]  /*1240*/  LOP3.LUT R29, R22, R21, RZ, 0x3c, !PT ;  /* 0x00000015161d7212 */ /* 0x002fe200078e3cff */
[----:B------:R-:W-:-:S04]  /*1250*/  IMAD.MOV.U32 R22, RZ, RZ, R3 ;  /* 0x000000ffff167224 */ /* 0x000fc800078e0003 */
        /* <DEDUP_REMOVED lines=12> */
.L_x_11:
[----:B------:R-:W-:-:S13]  /*1320*/  FSETP.GEU.AND P0, PT, R9, 0.6666666865348815918, PT ;  /* 0x3f2aaaab0900780b */ /* 0x000fda0003f0e000 */
[----:B------:R-:W-:Y:S05]  /*1330*/  @P0 BRA `(.L_x_13) ;  /* 0x0000000000500947 */ /* 0x000fea0003800000 */
[----:B------:R-:W-:Y:S01]  /*1340*/  SHF.R.U32.HI R8, RZ, 0x2, R23 ;  /* 0x00000002ff087819 */ /* 0x000fe20000011617 */
[----:B------:R-:W-:Y:S02]  /*1350*/  IMAD.SHL.U32 R9, R21, 0x10, RZ ;  /* 0x0000001015097824 */ /* 0x000fe400078e00ff */
[----:B------:R-:W-:Y:S01]  /*1360*/  VIADD R28, R20, 0x10974f ;  /* 0x0010974f141c7836 */ /* 0x000fe20000000000 */
[----:B------:R-:W-:-:S05]  /*1370*/  LOP3.LUT R8, R8, R23, RZ, 0x3c, !PT ;  /* 0x0000001708087212 */ /* 0x000fca00078e3cff */
[----:B------:R-:W-:-:S05]  /*1380*/  IMAD.SHL.U32 R22, R8, 0x2, RZ ;  /* 0x0000000208167824 */ /* 0x000fca00078e00ff */
[----:B------:R-:W-:-:S04]  /*1390*/  LOP3.LUT R22, R8, R22, R9, 0x96, !PT ;  /* 0x0000001608167212 */ /* 0x000fc800078e9609 */
[----:B-1----:R-:W-:Y:S02]  /*13a0*/  LOP3.LUT R29, R22, R21, RZ, 0x3c, !PT ;  /* 0x00000015161d7212 */ /* 0x002fe400078e3cff */
[----:B------:R-:W-:Y:S02]  /*13b0*/  MOV R22, R3 ;  /* 0x0000000300167202 */ /* 0x000fe40000000f00 */
        /* <DEDUP_REMOVED lines=12> */
.L_x_13:
[----:B------:R-:W-:Y:S01]  /*1480*/  SHF.R.U32.HI R8, RZ, 0x2, R23 ;  /* 0x00000002ff087819 */ /* 0x000fe20000011617 */
[----:B------:R-:W-:Y:S02]  /*1490*/  IMAD.SHL.U32 R9, R21, 0x10, RZ ;  /* 0x0000001015097824 */ /* 0x000fe400078e00ff */
[----:B------:R-:W-:Y:S01]  /*14a0*/  VIADD R28, R20, 0x10974f ;  /* 0x0010974f141c7836 */ /* 0x000fe20000000000 */
[----:B------:R-:W-:-:S05]  /*14b0*/  LOP3.LUT R8, R8, R23, RZ, 0x3c, !PT ;  /* 0x0000001708087212 */ /* 0x000fca00078e3cff */
[----:B------:R-:W-:-:S05]  /*14c0*/  IMAD.SHL.U32 R22, R8, 0x2, RZ ;  /* 0x0000000208167824 */ /* 0x000fca00078e00ff */
[----:B------:R-:W-:-:S04]  /*14d0*/  LOP3.LUT R22, R8, R22, R9, 0x96, !PT ;  /* 0x0000001608167212 */ /* 0x000fc800078e9609 */
[----:B-1----:R-:W-:-:S05]  /*14e0*/  LOP3.LUT R29, R22, R21, RZ, 0x3c, !PT ;  /* 0x00000015161d7212 */ /* 0x002fca00078e3cff */
        /* <DEDUP_REMOVED lines=12> */
.L_x_12:
[----:B------:R-:W-:Y:S05]  /*15b0*/  BSYNC.RECONVERGENT B1 ;  /* 0x0000000000017941 */ /* 0x000fea0003800200 */
.L_x_10:
        /* <DEDUP_REMOVED lines=10> */
[----:B------:R-:W-:Y:S01]  /*1660*/  VIADD R20, R20, 0x161f14 ;  /* 0x00161f1414147836 */ /* 0x000fe20000000000 */
[----:B------:R-:W-:Y:S01]  /*1670*/  SHF.L.U32 R8, R29, 0x4, RZ ;  /* 0x000000041d087819 */ /* 0x000fe200000006ff */
[----:B------:R-:W-:Y:S01]  /*1680*/  IMAD.MOV.U32 R23, RZ, RZ, R21 ;  /* 0x000000ffff177224 */ /* 0x000fe200078e0015 */
[----:B------:R-:W-:Y:S01]  /*1690*/  LOP3.LUT R9, R9, R24, RZ, 0x3c, !PT ;  /* 0x0000001809097212 */ /* 0x000fe200078e3cff */
[----:B------:R-:W-:Y:S02]  /*16a0*/  IMAD.MOV.U32 R21, RZ, RZ, R27 ;  /* 0x000000ffff157224 */ /* 0x000fe400078e001b */
[----:B------:R-:W-:Y:S02]  /*16b0*/  IMAD.MOV.U32 R24, RZ, RZ, R29 ;  /* 0x000000ffff187224 */ /* 0x000fe400078e001d */
[----:B------:R-:W-:-:S05]  /*16c0*/  IMAD.SHL.U32 R22, R9, 0x2, RZ ;  /* 0x0000000209167824 */ /* 0x000fca00078e00ff */
[----:B------:R-:W-:Y:S02]  /*16d0*/  LOP3.LUT R8, R9, R22, R8, 0x96, !PT ;  /* 0x0000001609087212 */ /* 0x000fe400078e9608 */
        /* <DEDUP_REMOVED lines=9> */
.L_x_14:
[----:B------:R-:W-:-:S13]  /*1770*/  ISETP.NE.AND P0, PT, R23, RZ, PT ;  /* 0x000000ff1700720c */ /* 0x000fda0003f05270 */
[----:B------:R-:W-:Y:S05]  /*1780*/  @P0 BRA `(.L_x_15) ;  /* 0x00000000004c0947 */ /* 0x000fea0003800000 */
[----:B------:R-:W-:Y:S01]  /*1790*/  SHF.R.U32.HI R9, RZ, 0x2, R24 ;  /* 0x00000002ff097819 */ /* 0x000fe20000011618 */
[----:B------:R-:W-:Y:S01]  /*17a0*/  IMAD.SHL.U32 R8, R29, 0x10, RZ ;  /* 0x000000101d087824 */ /* 0x000fe200078e00ff */
[----:B------:R-:W-:Y:S01]  /*17b0*/  IADD3 R20, PT, PT, R20, 0x161f14, RZ ;  /* 0x00161f1414147810 */ /* 0x000fe20007ffe0ff */
[----:B------:R-:W-:Y:S01]  /*17c0*/  IMAD.MOV.U32 R23, RZ, RZ, R21 ;  /* 0x000000ffff177224 */ /* 0x000fe200078e0015 */
[----:B------:R-:W-:Y:S01]  /*17d0*/  LOP3.LUT R9, R9, R24, RZ, 0x3c, !PT ;  /* 0x0000001809097212 */ /* 0x000fe200078e3cff */
[----:B------:R-:W-:Y:S01]  /*17e0*/  IMAD.MOV.U32 R21, RZ, RZ, R27 ;  /* 0x000000ffff157224 */ /* 0x000fe200078e001b */
[----:B------:R-:W-:-:S03]  /*17f0*/  MOV R24, R29 ;  /* 0x0000001d00187202 */ /* 0x000fc60000000f00 */
[----:B------:R-:W-:-:S05]  /*1800*/  IMAD.SHL.U32 R22, R9, 0x2, RZ ;  /* 0x0000000209167824 */ /* 0x000fca00078e00ff */
[----:B------:R-:W-:Y:S01]  /*1810*/  LOP3.LUT R8, R9, R22, R8, 0x96, !PT ;  /* 0x0000001609087212 */ /* 0x000fe200078e9608 */
[----:B------:R-:W-:-:S03]  /*1820*/  IMAD.MOV.U32 R22, RZ, RZ, R11 ;  /* 0x000000ffff167224 */ /* 0x000fc600078e000b */
        /* <DEDUP_REMOVED lines=9> */
.L_x_15:
[----:B------:R-:W1:Y:S01]  /*18c0*/  LDCU.64 UR10, c[0x3][0x50] ;  /* 0x00c00a00ff0a77ac */ /* 0x000e620008000a00 */
[C---:B------:R-:W-:Y:S01]  /*18d0*/  ISETP.NE.AND P0, PT, R23.reuse, UR8, PT ;  /* 0x0000000817007c0c */ /* 0x040fe2000bf05270 */
[----:B------:R-:W-:Y:S01]  /*18e0*/  IMAD.MOV.U32 R24, RZ, RZ, R21 ;  /* 0x000000ffff187224 */ /* 0x000fe200078e0015 */
[----:B------:R-:W-:Y:S01]  /*18f0*/  MOV R21, R26 ;  /* 0x0000001a00157202 */ /* 0x000fe20000000f00 */
[----:B------:R-:W-:Y:S01]  /*1900*/  IMAD.MOV.U32 R25, RZ, RZ, R29 ;  /* 0x000000ffff197224 */ /* 0x000fe200078e001d */
[C---:B------:R-:W-:Y:S01]  /*1910*/  ISETP.NE.AND P0, PT, R23.reuse, UR6, P0 ;  /* 0x0000000617007c0c */ /* 0x040fe20008705270 */
[----:B------:R-:W-:Y:S02]  /*1920*/  IMAD.MOV.U32 R22, RZ, RZ, R27 ;  /* 0x000000ffff167224 */ /* 0x000fe400078e001b */
[----:B------:R-:W-:Y:S01]  /*1930*/  IMAD.MOV.U32 R20, RZ, RZ, R28 ;  /* 0x000000ffff147224 */ /* 0x000fe200078e001c */
[----:B-1----:R-:W-:-:S04]  /*1940*/  ISETP.NE.AND P0, PT, R23, UR10, P0 ;  /* 0x0000000a17007c0c */ /* 0x002fc80008705270 */
[----:B------:R-:W-:-:S13]  /*1950*/  ISETP.NE.AND P0, PT, R23, UR11, P0 ;  /* 0x0000000b17007c0c */ /* 0x000fda0008705270 */
[----:B------:R1:W-:Y:S02]  /*1960*/  @!P0 STG.E desc[UR4][R14.64], R23 ;  /* 0x000000170e008986 */ /* 0x0003e4000c101904 */
[----:B-1----:R-:W-:-:S07]  /*1970*/  IMAD.MOV.U32 R23, RZ, RZ, R11 ;  /* 0x000000ffff177224 */ /* 0x002fce00078e000b */
.L_x_9:
[----:B------:R-:W-:Y:S05]  /*1980*/  BSYNC.RECONVERGENT B0 ;  /* 0x0000000000007941 */ /* 0x000fea0003800200 */
.L_x_8:
[----:B------:R-:W0:Y:S01]  /*1990*/  LDCU UR9, c[0x3][0x50] ;  /* 0x00c00a00ff0977ac */ /* 0x000e220008000800 */
[----:B------:R-:W-:Y:S01]  /*19a0*/  BSSY.RECONVERGENT B0, `(.L_x_16) ;  /* 0x00000a2000007945 */ /* 0x000fe20003800200 */
[----:B0-----:R-:W-:-:S13]  /*19b0*/  ISETP.NE.AND P0, PT, R2, UR9, PT ;  /* 0x0000000902007c0c */ /* 0x001fda000bf05270 */
[----:B------:R-:W-:Y:S05]  /*19c0*/  @P0 BRA `(.L_x_17) ;  /* 0x00000008007c0947 */ /* 0x000fea0003800000 */
[----:B------:R-:W-:Y:S01]  /*19d0*/  SHF.R.U32.HI R8, RZ, 0x2, R21 ;  /* 0x00000002ff087819 */ /* 0x000fe20000011615 */
[----:B------:R-:W-:Y:S01]  /*19e0*/  IMAD.SHL.U32 R10, R25, 0x10, RZ ;  /* 0x00000010190a7824 */ /* 0x000fe200078e00ff */
[----:B------:R-:W-:Y:S01]  /*19f0*/  UMOV UR10, 0x9999999a ;  /* 0x9999999a000a7882 */ /* 0x000fe20000000000 */
[----:B------:R-:W-:Y:S01]  /*1a00*/  VIADD R26, R20, 0x587c5 ;  /* 0x000587c5141a7836 */ /* 0x000fe20000000000 */
[----:B------:R-:W-:Y:S01]  /*1a10*/  LOP3.LUT R8, R8, R21, RZ, 0x3c, !PT ;  /* 0x0000001508087212 */ /* 0x000fe200078e3cff */
[----:B------:R-:W-:Y:S01]  /*1a20*/  UMOV UR11, 0x3fa99999 ;  /* 0x3fa99999000b7882 */ /* 0x000fe20000000000 */
[----:B------:R-:W-:Y:S02]  /*1a30*/  IMAD.MOV.U32 R27, RZ, RZ, R25 ;  /* 0x000000ffff1b7224 */ /* 0x000fe400078e0019 */
[----:B------:R-:W-:Y:S02]  /*1a40*/  IMAD.MOV.U32 R21, RZ, RZ, R22 ;  /* 0x000000ffff157224 */ /* 0x000fe400078e0016 */
[----:B--2-4-:R-:W-:-:S05]  /*1a50*/  IMAD.SHL.U32 R9, R8, 0x2, RZ ;  /* 0x0000000208097824 */ /* 0x014fca00078e00ff */
[----:B------:R-:W-:Y:S01]  /*1a60*/  LOP3.LUT R9, R25, R10, R9, 0x96, !PT ;  /* 0x0000000a19097212 */ /* 0x000fe200078e9609 */
[----:B------:R-:W-:-:S03]  /*1a70*/  IMAD.MOV.U32 R10, RZ, RZ, 0x2f800000 ;  /* 0x2f800000ff0a7424 */ /* 0x000fc600078e00ff */
[----:B------:R-:W-:-:S04]  /*1a80*/  LOP3.LUT R11, R9, R8, RZ, 0x3c, !PT ;  /* 0x00000008090b7212 */ /* 0x000fc800078e3cff */
[----:B------:R-:W-:-:S04]  /*1a90*/  IADD3 R8, PT, PT, R11, R26, RZ ;  /* 0x0000001a0b087210 */ /* 0x000fc80007ffe0ff */
[----:B------:R-:W-:-:S05]  /*1aa0*/  I2FP.F32.U32 R9, R8 ;  /* 0x0000000800097245 */ /* 0x000fca0000201000 */
[----:B------:R-:W-:-:S06]  /*1ab0*/  FFMA R9, R9, R10, 1.1641532182693481445e-10 ;  /* 0x2f00000009097423 */ /* 0x000fcc000000000a */
[----:B------:R-:W0:Y:S02]  /*1ac0*/  F2F.F64.F32 R8, R9 ;  /* 0x0000000900087310 */ /* 0x000e240000201800 */
[----:B0-----:R-:W-:-:S14]  /*1ad0*/  DSETP.GEU.AND P0, PT, R8, UR10, PT ;  /* 0x0000000a08007e2a */ /* 0x001fdc000bf0e000 */
[----:B------:R0:W-:Y:S01]  /*1ae0*/  @!P0 STG.E desc[UR4][R14.64], RZ ;  /* 0x000000ff0e008986 */ /* 0x0001e2000c101904 */
[----:B------:R-:W-:Y:S01]  /*1af0*/  @!P0 IMAD.MOV.U32 R20, RZ, RZ, R26 ;  /* 0x000000ffff148224 */ /* 0x000fe200078e001a */
[----:B------:R-:W-:Y:S01]  /*1b00*/  MOV R26, R24 ;  /* 0x00000018001a7202 */ /* 0x000fe20000000f00 */
[----:B------:R-:W-:Y:S02]  /*1b10*/  @!P0 IMAD.MOV.U32 R22, RZ, RZ, R23 ;  /* 0x000000ffff168224 */ /* 0x000fe400078e0017 */
[----:B------:R-:W-:Y:S02]  /*1b20*/  @!P0 IMAD.MOV.U32 R24, RZ, RZ, R27 ;  /* 0x000000ffff188224 */ /* 0x000fe400078e001b */
[----:B------:R-:W-:Y:S02]  /*1b30*/  @!P0 IMAD.MOV.U32 R23, RZ, RZ, R26 ;  /* 0x000000ffff178224 */ /* 0x000fe400078e001a */
[----:B------:R-:W-:Y:S01]  /*1b40*/  @!P0 IMAD.MOV.U32 R25, RZ, RZ, R11 ;  /* 0x000000ffff198224 */ /* 0x000fe200078e000b */
[----:B0-----:R-:W-:Y:S06]  /*1b50*/  @!P0 BRA `(.L_x_17) ;  /* 0x0000000800188947 */ /* 0x001fec0003800000 */
[----:B------:R-:W-:Y:S01]  /*1b60*/  SHF.R.U32.HI R9, RZ, 0x2, R22 ;  /* 0x00000002ff097819 */ /* 0x000fe20000011616 */
[----:B------:R-:W-:Y:S01]  /*1b70*/  BSSY.RECONVERGENT B1, `(.L_x_18) ;  /* 0x0000048000017945 */ /* 0x000fe20003800200 */
[----:B------:R-:W-:Y:S02]  /*1b80*/  SHF.L.U32 R8, R11, 0x4, RZ ;  /* 0x000000040b087819 */ /* 0x000fe400000006ff */
        /* <DEDUP_REMOVED lines=10> */
[----:B------:R-:W-:-:S03]  /*1c30*/  VIADD R28, R20, 0x10974f ;  /* 0x0010974f141c7836 */ /* 0x000fc60000000000 */
[----:B------:R-:W-:Y:S01]  /*1c40*/  LOP3.LUT R9, R8, R23, RZ, 0x3c, !PT ;  /* 0x0000001708097212 */ /* 0x000fe200078e3cff */
[----:B------:R-:W-:-:S04]  /*1c50*/  IMAD.SHL.U32 R8, R21, 0x10, RZ ;  /* 0x0000001015087824 */ /* 0x000fc800078e00ff */
[----:B------:R-:W-:-:S05]  /*1c60*/  IMAD.SHL.U32 R22, R9, 0x2, RZ ;  /* 0x0000000209167824 */ /* 0x000fca00078e00ff */
[----:B------:R-:W-:Y:S02]  /*1c70*/  LOP3.LUT R8, R9, R22, R8, 0x96, !PT ;  /* 0x0000001609087212 */ /* 0x000fe400078e9608 */
[----:B------:R-:W-:Y:S02]  /*1c80*/  MOV R22, R3 ;  /* 0x0000000300167202 */ /* 0x000fe40000000f00 */
[----:B-1----:R-:W-:-:S04]  /*1c90*/  LOP3.LUT R29, R8, R21, RZ, 0x3c, !PT ;  /* 0x00000015081d7212 */ /* 0x002fc800078e3cff */
        /* <DEDUP_REMOVED lines=12> */
.L_x_19:
        /* <DEDUP_REMOVED lines=8> */
[----:B-1----:R-:W-:Y:S01]  /*1de0*/  LOP3.LUT R29, R22, R21, RZ, 0x3c, !PT ;  /* 0x00000015161d7212 */ /* 0x002fe200078e3cff */
[----:B------:R-:W-:-:S04]  /*1df0*/  IMAD.MOV.U32 R22, RZ, RZ, R3 ;  /* 0x000000ffff167224 */ /* 0x000fc800078e0003 */
        /* <DEDUP_REMOVED lines=12> */
.L_x_21:
[----:B------:R-:W-:Y:S01]  /*1ec0*/  SHF.R.U32.HI R8, RZ, 0x2, R23 ;  /* 0x00000002ff087819 */ /* 0x000fe20000011617 */
[----:B------:R-:W-:Y:S01]  /*1ed0*/  VIADD R28, R20, 0x10974f ;  /* 0x0010974f141c7836 */ /* 0x000fe20000000000 */
[----:B------:R-:W-:Y:S02]  /*1ee0*/  SHF.L.U32 R9, R21, 0x4, RZ ;  /* 0x0000000415097819 */ /* 0x000fe400000006ff */
[----:B------:R-:W-:-:S05]  /*1ef0*/  LOP3.LUT R8, R8, R23, RZ, 0x3c, !PT ;  /* 0x0000001708087212 */ /* 0x000fca00078e3cff */
[----:B------:R-:W-:-:S05]  /*1f00*/  IMAD.SHL.U32 R22, R8, 0x2, RZ ;  /* 0x0000000208167824 */ /* 0x000fca00078e00ff */
[----:B------:R-:W-:-:S04]  /*1f10*/  LOP3.LUT R22, R8, R22, R9, 0x96, !PT ;  /* 0x0000001608167212 */ /* 0x000fc800078e9609 */
[----:B-1----:R-:W-:-:S05]  /*1f20*/  LOP3.LUT R29, R22, R21, RZ, 0x3c, !PT ;  /* 0x00000015161d7212 */ /* 0x002fca00078e3cff */
[----:B------:R-:W-:-:S05]  /*1f30*/  IMAD.IADD R8, R28, 0x1, R29 ;  /* 0x000000011c087824 */ /* 0x000fca00078e021d */
[----:B------:R-:W-:Y:S01]  /*1f40*/  I2FP.F32.U32 R9, R8 ;  /* 0x0000000800097245 */ /* 0x000fe20000201000 */
[----:B------:R-:W-:-:S04]  /*1f50*/  VIADD R8, R3, 0xffffffff ;  /* 0xffffffff03087836 */ /* 0x000fc80000000000 */
[----:B------:R-:W-:-:S05]  /*1f60*/  FFMA R9, R9, R10, 1.1641532182693481445e-10 ;  /* 0x2f00000009097423 */ /* 0x000fca000000000a */
[----:B------:R-:W-:-:S13]  /*1f70*/  FSETP.GEU.AND P0, PT, R9, 0.5, PT ;  /* 0x3f0000000900780b */ /* 0x000fda0003f0e000 */
[----:B------:R-:W-:-:S05]  /*1f80*/  @P0 IADD3 R8, PT, PT, R3, 0x1, RZ ;  /* 0x0000000103080810 */ /* 0x000fca0007ffe0ff */
[----:B------:R-:W-:-:S04]  /*1f90*/  VIADD R8, R8, 0x64 ;  /* 0x0000006408087836 */ /* 0x000fc80000000000 */
[----:B------:R-:W-:-:S05]  /*1fa0*/  IMAD.HI.U32 R9, R8, 0x51eb851f, RZ ;  /* 0x51eb851f08097827 */ /* 0x000fca00078e00ff */
[----:B------:R-:W-:-:S05]  /*1fb0*/  SHF.R.U32.HI R9, RZ, 0x5, R9 ;  /* 0x00000005ff097819 */ /* 0x000fca0000011609 */
[----:B------:R-:W-:Y:S02]  /*1fc0*/  IMAD R22, R9, -0x64, R8 ;  /* 0xffffff9c09167824 */ /* 0x000fe400078e0208 */
[----:B------:R-:W-:Y:S02]  /*1fd0*/  IMAD.MOV.U32 R8, RZ, RZ, R5 ;  /* 0x000000ffff087224 */ /* 0x000fe400078e0005 */
[----:B------:R-:W-:-:S07]  /*1fe0*/  IMAD.MOV.U32 R9, RZ, RZ, R4 ;  /* 0x000000ffff097224 */ /* 0x000fce00078e0004 */
.L_x_20:
[----:B------:R-:W-:Y:S05]  /*1ff0*/  BSYNC.RECONVERGENT B1 ;  /* 0x0000000000017941 */ /* 0x000fea0003800200 */
.L_x_18:
[----:B------:R-:W-:Y:S01]  /*2000*/  IMAD R9, R8, 0x64, R9 ;  /* 0x0000006408097824 */ /* 0x000fe200078e0209 */
[----:B------:R-:W0:Y:S03]  /*2010*/  LDCU UR7, c[0x3][0x64] ;  /* 0x00c00c80ff0777ac */ /* 0x000e260008000800 */
[----:B------:R-:W-:-:S04]  /*2020*/  IMAD R9, R9, 0x64, R22 ;  /* 0x0000006409097824 */ /* 0x000fc800078e0216 */
[----:B------:R-:W-:-:S05]  /*2030*/  IMAD.WIDE.U32 R8, R9, 0x4, R6 ;  /* 0x0000000409087825 */ /* 0x000fca00078e0006 */
[----:B------:R-:W0:Y:S04]  /*2040*/  LDG.E R23, desc[UR4][R8.64] ;  /* 0x0000000408177981 */ /* 0x000e28000c1e1900 */
[----:B------:R1:W-:Y:S04]  /*2050*/  STG.E desc[UR4][R8.64], R2 ;  /* 0x0000000208007986 */ /* 0x0003e8000c101904 */
[----:B------:R1:W-:Y:S01]  /*2060*/  STG.E desc[UR4][R14.64], RZ ;  /* 0x000000ff0e007986 */ /* 0x0003e2000c101904 */
[----:B0-----:R-:W-:-:S13]  /*2070*/  ISETP.NE.AND P0, PT, R23, UR7, PT ;  /* 0x0000000717007c0c */ /* 0x001fda000bf05270 */
[----:B-1----:R-:W-:Y:S05]  /*2080*/  @P0 BRA `(.L_x_22) ;  /* 0x0000000000480947 */ /* 0x002fea0003800000 */
[----:B------:R-:W-:Y:S01]  /*2090*/  SHF.R.U32.HI R9, RZ, 0x2, R24 ;  /* 0x00000002ff097819 */ /* 0x000fe20000011618 */
[----:B------:R-:W-:Y:S02]  /*20a0*/  IMAD.SHL.U32 R8, R29, 0x10, RZ ;  /* 0x000000101d087824 */ /* 0x000fe400078e00ff */
[----:B------:R-:W-:Y:S01]  /*20b0*/  VIADD R20, R20, 0x161f14 ;  /* 0x00161f1414147836 */ /* 0x000fe20000000000 */
[----:B------:R-:W-:Y:S01]  /*20c0*/  LOP3.LUT R9, R9, R24, RZ, 0x3c, !PT ;  /* 0x0000001809097212 */ /* 0x000fe200078e3cff */
[----:B------:R-:W-:Y:S02]  /*20d0*/  IMAD.MOV.U32 R23, RZ, RZ, R21 ;  /* 0x000000ffff177224 */ /* 0x000fe400078e0015 */
[----:B------:R-:W-:Y:S01]  /*20e0*/  IMAD.MOV.U32 R21, RZ, RZ, R27 ;  /* 0x000000ffff157224 */ /* 0x000fe200078e001b */
[----:B------:R-:W-:Y:S01]  /*20f0*/  SHF.L.U32 R22, R9, 0x1, RZ ;  /* 0x0000000109167819 */ /* 0x000fe200000006ff */
[----:B------:R-:W-:-:S03]  /*2100*/  IMAD.MOV.U32 R24, RZ, RZ, R29 ;  /* 0x000000ffff187224 */ /* 0x000fc600078e001d */
        /* <DEDUP_REMOVED lines=10> */
.L_x_22:
[----:B------:R-:W-:-:S13]  /*21b0*/  ISETP.NE.AND P0, PT, R23, RZ, PT ;  /* 0x000000ff1700720c */ /* 0x000fda0003f05270 */
[----:B------:R-:W-:Y:S05]  /*21c0*/  @P0 BRA `(.L_x_23) ;  /* 0x00000000004c0947 */ /* 0x000fea0003800000 */
        /* <DEDUP_REMOVED lines=16> */
[----:B------:R-:W0:Y:S02]  /*22d0*/  LDC R9, c[0x3][0x60] ;  /* 0x00c01800ff097b82 */ /* 0x000e240000000800 */
[----:B0-----:R0:W-:Y:S01]  /*22e0*/  STG.E desc[UR4][R14.64], R9 ;  /* 0x000000090e007986 */ /* 0x0011e2000c101904 */
[----:B------:R-:W-:Y:S05]  /*22f0*/  BRA `(.L_x_17) ;  /* 0x0000000000307947 */ /* 0x000fea0003800000 */
.L_x_23:
[----:B------:R-:W0:Y:S01]  /*2300*/  LDCU UR7, c[0x3][0x54] ;  /* 0x00c00a80ff0777ac */ /* 0x000e220008000800 */
[C---:B------:R-:W-:Y:S01]  /*2310*/  ISETP.NE.AND P0, PT, R23.reuse, UR8, PT ;  /* 0x0000000817007c0c */ /* 0x040fe2000bf05270 */
[----:B------:R-:W-:Y:S01]  /*2320*/  IMAD.MOV.U32 R25, RZ, RZ, R29 ;  /* 0x000000ffff197224 */ /* 0x000fe200078e001d */
[----:B------:R-:W-:Y:S01]  /*2330*/  MOV R24, R21 ;  /* 0x0000001500187202 */ /* 0x000fe20000000f00 */
[----:B------:R-:W-:Y:S01]  /*2340*/  IMAD.MOV.U32 R22, RZ, RZ, R27 ;  /* 0x000000ffff167224 */ /* 0x000fe200078e001b */
[C---:B------:R-:W-:Y:S01]  /*2350*/  ISETP.NE.AND P0, PT, R23.reuse, UR6, P0 ;  /* 0x0000000617007c0c */ /* 0x040fe20008705270 */
[----:B------:R-:W-:Y:S01]  /*2360*/  IMAD.MOV.U32 R21, RZ, RZ, R26 ;  /* 0x000000ffff157224 */ /* 0x000fe200078e001a */
[----:B------:R-:W-:Y:S02]  /*2370*/  MOV R20, R28 ;  /* 0x0000001c00147202 */ /* 0x000fe40000000f00 */
[----:B------:R-:W-:-:S04]  /*2380*/  ISETP.NE.AND P0, PT, R23, UR9, P0 ;  /* 0x0000000917007c0c */ /* 0x000fc80008705270 */
[----:B0-----:R-:W-:-:S13]  /*2390*/  ISETP.NE.AND P0, PT, R23, UR7, P0 ;  /* 0x0000000717007c0c */ /* 0x001fda0008705270 */
[----:B------:R0:W-:Y:S02]  /*23a0*/  @!P0 STG.E desc[UR4][R14.64], R23 ;  /* 0x000000170e008986 */ /* 0x0001e4000c101904 */
[----:B0-----:R-:W-:-:S07]  /*23b0*/  IMAD.MOV.U32 R23, RZ, RZ, R11 ;  /* 0x000000ffff177224 */ /* 0x001fce00078e000b */
.L_x_17:
[----:B------:R-:W-:Y:S05]  /*23c0*/  BSYNC.RECONVERGENT B0 ;  /* 0x0000000000007941 */ /* 0x000fea0003800200 */
.L_x_16:
[----:B------:R-:W1:Y:S01]  /*23d0*/  LDCU UR7, c[0x3][0x54] ;  /* 0x00c00a80ff0777ac */ /* 0x000e620008000800 */
[----:B------:R-:W-:Y:S01]  /*23e0*/  BSSY.RECONVERGENT B0, `(.L_x_24) ;  /* 0x000009b000007945 */ /* 0x000fe20003800200 */
[----:B-1----:R-:W-:-:S13]  /*23f0*/  ISETP.NE.AND P0, PT, R2, UR7, PT ;  /* 0x0000000702007c0c */ /* 0x002fda000bf05270 */
[----:B------:R-:W-:Y:S05]  /*2400*/  @P0 BRA `(.L_x_25) ;  /* 0x0000000800600947 */ /* 0x000fea0003800000 */
[----:B------:R-:W-:Y:S01]  /*2410*/  SHF.R.U32.HI R8, RZ, 0x2, R21 ;  /* 0x00000002ff087819 */ /* 0x000fe20000011615 */
[----:B------:R-:W-:Y:S01]  /*2420*/  IMAD.SHL.U32 R10, R25, 0x10, RZ ;  /* 0x00000010190a7824 */ /* 0x000fe200078e00ff */
[----:B------:R-:W-:Y:S01]  /*2430*/  UMOV UR10, 0x9999999a ;  /* 0x9999999a000a7882 */ /* 0x000fe20000000000 */
[----:B------:R-:W-:Y:S01]  /*2440*/  VIADD R26, R20, 0x587c5 ;  /* 0x000587c5141a7836 */ /* 0x000fe20000000000 */
[----:B------:R-:W-:Y:S01]  /*2450*/  LOP3.LUT R8, R8, R21, RZ, 0x3c, !PT ;  /* 0x0000001508087212 */ /* 0x000fe200078e3cff */
[----:B------:R-:W-:Y:S01]  /*2460*/  UMOV UR11, 0x3fa99999 ;  /* 0x3fa99999000b7882 */ /* 0x000fe20000000000 */
[----:B------:R-:W-:-:S03]  /*2470*/  IMAD.MOV.U32 R21, RZ, RZ, R22 ;  /* 0x000000ffff157224 */ /* 0x000fc600078e0016 */
[----:B0-2-4-:R-:W-:-:S05]  /*2480*/  IMAD.SHL.U32 R9, R8, 0x2, RZ ;  /* 0x0000000208097824 */ /* 0x015fca00078e00ff */
[----:B------:R-:W-:Y:S01]  /*2490*/  LOP3.LUT R9, R25, R10, R9, 0x96, !PT ;  /* 0x0000000a19097212 */ /* 0x000fe200078e9609 */
[----:B------:R-:W-:-:S03]  /*24a0*/  IMAD.MOV.U32 R10, RZ, RZ, 0x2f800000 ;  /* 0x2f800000ff0a7424 */ /* 0x000fc600078e00ff */
[----:B------:R-:W-:-:S04]  /*24b0*/  LOP3.LUT R11, R9, R8, RZ, 0x3c, !PT ;  /* 0x00000008090b7212 */ /* 0x000fc800078e3cff */
[----:B------:R-:W-:-:S04]  /*24c0*/  IADD3 R8, PT, PT, R11, R26, RZ ;  /* 0x0000001a0b087210 */ /* 0x000fc80007ffe0ff */
[----:B------:R-:W-:-:S05]  /*24d0*/  I2FP.F32.U32 R9, R8 ;  /* 0x0000000800097245 */ /* 0x000fca0000201000 */
[----:B------:R-:W-:-:S04]  /*24e0*/  FFMA R27, R9, R10, 1.1641532182693481445e-10 ;  /* 0x2f000000091b7423 */ /* 0x000fc8000000000a */
[----:B------:R-:W0:Y:S02]  /*24f0*/  F2F.F64.F32 R8, R27 ;  /* 0x0000001b00087310 */ /* 0x000e240000201800 */
[----:B0-----:R-:W-:Y:S01]  /*2500*/  DSETP.GEU.AND P0, PT, R8, UR10, PT ;  /* 0x0000000a08007e2a */ /* 0x001fe2000bf0e000 */
[----:B------:R-:W-:Y:S01]  /*2510*/  MOV R9, R25 ;  /* 0x0000001900097202 */ /* 0x000fe20000000f00 */
[----:B------:R-:W-:-:S12]  /*2520*/  IMAD.MOV.U32 R8, RZ, RZ, R24 ;  /* 0x000000ffff087224 */ /* 0x000fd800078e0018 */
[----:B------:R1:W-:Y:S01]  /*2530*/  @!P0 STG.E desc[UR4][R14.64], RZ ;  /* 0x000000ff0e008986 */ /* 0x0003e2000c101904 */
        /* <DEDUP_REMOVED lines=20> */
[----:B------:R-:W-:Y:S02]  /*2680*/  LOP3.LUT R23, R22, R23, RZ, 0x3c, !PT ;  /* 0x0000001716177212 */ /* 0x000fe400078e3cff */
[----:B------:R-:W-:-:S03]  /*2690*/  SHF.L.U32 R22, R21, 0x4, RZ ;  /* 0x0000000415167819 */ /* 0x000fc600000006ff */
[----:B------:R-:W-:-:S05]  /*26a0*/  IMAD.SHL.U32 R25, R23, 0x2, RZ ;  /* 0x0000000217197824 */ /* 0x000fca00078e00ff */
[----:B------:R-:W-:-:S04]  /*26b0*/  LOP3.LUT R22, R23, R25, R22, 0x96, !PT ;  /* 0x0000001917167212 */ /* 0x000fc800078e9616 */
        /* <DEDUP_REMOVED lines=10> */
[----:B------:R-:W-:Y:S01]  /*2760*/  IMAD R5, R5, -0x64, R22 ;  /* 0xffffff9c05057824 */ /* 0x000fe200078e0216 */
[----:B------:R-:W-:Y:S06]  /*2770*/  BRA `(.L_x_28) ;  /* 0x0000000000947947 */ /* 0x000fec0003800000 */
.L_x_27:
[----:B------:R-:W-:-:S13]  /*2780*/  FSETP.GEU.AND P0, PT, R25, 0.6666666865348815918, PT ;  /* 0x3f2aaaab1900780b */ /* 0x000fda0003f0e000 */
[----:B------:R-:W-:Y:S05]  /*2790*/  @P0 BRA `(.L_x_29) ;  /* 0x0000000000480947 */ /* 0x000fea0003800000 */
[----:B------:R-:W-:Y:S01]  /*27a0*/  SHF.R.U32.HI R22, RZ, 0x2, R23 ;  /* 0x00000002ff167819 */ /* 0x000fe20000011617 */
[----:B------:R-:W-:-:S03]  /*27b0*/  VIADD R26, R20, 0x10974f ;  /* 0x0010974f141a7836 */ /* 0x000fc60000000000 */
[----:B------:R-:W-:Y:S01]  /*27c0*/  LOP3.LUT R22, R22, R23, RZ, 0x3c, !PT ;  /* 0x0000001716167212 */ /* 0x000fe200078e3cff */
[----:B------:R-:W-:-:S03]  /*27d0*/  IMAD.SHL.U32 R23, R21, 0x10, RZ ;  /* 0x0000001015177824 */ /* 0x000fc600078e00ff */
[----:B------:R-:W-:-:S04]  /*27e0*/  SHF.L.U32 R25, R22, 0x1, RZ ;  /* 0x0000000116197819 */ /* 0x000fc800000006ff */
[----:B------:R-:W-:-:S04]  /*27f0*/  LOP3.LUT R22, R22, R25, R23, 0x96, !PT ;  /* 0x0000001916167212 */ /* 0x000fc800078e9617 */
[----:B------:R-:W-:-:S05]  /*2800*/  LOP3.LUT R27, R22, R21, RZ, 0x3c, !PT ;  /* 0x00000015161b7212 */ /* 0x000fca00078e3cff */
        /* <DEDUP_REMOVED lines=9> */
[----:B------:R-:W-:Y:S01]  /*28a0*/  IMAD R4, R23, -0x64, R22 ;  /* 0xffffff9c17047824 */ /* 0x000fe200078e0216 */
[----:B------:R-:W-:Y:S06]  /*28b0*/  BRA `(.L_x_28) ;  /* 0x0000000000447947 */ /* 0x000fec0003800000 */
.L_x_29:
[----:B------:R-:W-:Y:S02]  /*28c0*/  SHF.R.U32.HI R22, RZ, 0x2, R23 ;  /* 0x00000002ff167819 */ /* 0x000fe40000011617 */
[----:B------:R-:W-:Y:S02]  /*28d0*/  IADD3 R26, PT, PT, R20, 0x10974f, RZ ;  /* 0x0010974f141a7810 */ /* 0x000fe40007ffe0ff */
[----:B------:R-:W-:Y:S01]  /*28e0*/  LOP3.LUT R22, R22, R23, RZ, 0x3c, !PT ;  /* 0x0000001716167212 */ /* 0x000fe200078e3cff */
[----:B------:R-:W-:-:S04]  /*28f0*/  IMAD.SHL.U32 R23, R21, 0x10, RZ ;  /* 0x0000001015177824 */ /* 0x000fc800078e00ff */
[----:B------:R-:W-:-:S05]  /*2900*/  IMAD.SHL.U32 R25, R22, 0x2, RZ ;  /* 0x0000000216197824 */ /* 0x000fca00078e00ff */
[----:B------:R-:W-:-:S04]  /*2910*/  LOP3.LUT R22, R22, R25, R23, 0x96, !PT ;  /* 0x0000001916167212 */ /* 0x000fc800078e9617 */
[----:B------:R-:W-:-:S05]  /*2920*/  LOP3.LUT R27, R22, R21, RZ, 0x3c, !PT ;  /* 0x00000015161b7212 */ /* 0x000fca00078e3cff */
[----:B------:R-:W-:-:S05]  /*2930*/  IMAD.IADD R22, R26, 0x1, R27 ;  /* 0x000000011a167824 */ /* 0x000fca00078e021b */
[----:B------:R-:W-:Y:S01]  /*2940*/  I2FP.F32.U32 R23, R22 ;  /* 0x0000001600177245 */ /* 0x000fe20000201000 */
[----:B------:R-:W-:-:S04]  /*2950*/  VIADD R22, R3, 0xffffffff ;  /* 0xffffffff03167836 */ /* 0x000fc80000000000 */
[----:B------:R-:W-:-:S05]  /*2960*/  FFMA R23, R23, R10, 1.1641532182693481445e-10 ;  /* 0x2f00000017177423 */ /* 0x000fca000000000a */
[----:B------:R-:W-:-:S13]  /*2970*/  FSETP.GEU.AND P0, PT, R23, 0.5, PT ;  /* 0x3f0000001700780b */ /* 0x000fda0003f0e000 */
[----:B------:R-:W-:-:S05]  /*2980*/  @P0 VIADD R22, R3, 0x1 ;  /* 0x0000000103160836 */ /* 0x000fca0000000000 */
[----:B------:R-:W-:-:S05]  /*2990*/  IADD3 R22, PT, PT, R22, 0x64, RZ ;  /* 0x0000006416167810 */ /* 0x000fca0007ffe0ff */
[----:B------:R-:W-:-:S05]  /*29a0*/  IMAD.HI.U32 R3, R22, 0x51eb851f, RZ ;  /* 0x51eb851f16037827 */ /* 0x000fca00078e00ff */
[----:B------:R-:W-:-:S05]  /*29b0*/  SHF.R.U32.HI R3, RZ, 0x5, R3 ;  /* 0x00000005ff037819 */ /* 0x000fca0000011603 */
[----:B------:R-:W-:-:S07]  /*29c0*/  IMAD R3, R3, -0x64, R22 ;  /* 0xffffff9c03037824 */ /* 0x000fce00078e0216 */
.L_x_28:
[----:B------:R-:W-:Y:S05]  /*29d0*/  BSYNC.RECONVERGENT B1 ;  /* 0x0000000000017941 */ /* 0x000fea0003800200 */
.L_x_26:
        /* <DEDUP_REMOVED lines=8> */
[----:B--2---:R-:W-:Y:S05]  /*2a60*/  @P0 BRA `(.L_x_30) ;  /* 0x0000000000480947 */ /* 0x004fea0003800000 */
[----:B------:R-:W-:Y:S01]  /*2a70*/  SHF.R.U32.HI R3, RZ, 0x2, R24 ;  /* 0x00000002ff037819 */ /* 0x000fe20000011618 */
[----:B------:R-:W-:Y:S02]  /*2a80*/  VIADD R20, R20, 0x161f14 ;  /* 0x00161f1414147836 */ /* 0x000fe40000000000 */
[----:B------:R-:W-:Y:S01]  /*2a90*/  IMAD.MOV.U32 R23, RZ, RZ, R21 ;  /* 0x000000ffff177224 */ /* 0x000fe200078e0015 */
[----:B------:R-:W-:Y:S01]  /*2aa0*/  LOP3.LUT R4, R3, R24, RZ, 0x3c, !PT ;  /* 0x0000001803047212 */ /* 0x000fe200078e3cff */
[----:B------:R-:W-:Y:S01]  /*2ab0*/  IMAD.SHL.U32 R3, R27, 0x10, RZ ;  /* 0x000000101b037824 */ /* 0x000fe200078e00ff */
[----:B------:R-:W-:Y:S01]  /*2ac0*/  MOV R24, R27 ;  /* 0x0000001b00187202 */ /* 0x000fe20000000f00 */
[----:B------:R-:W-:Y:S02]  /*2ad0*/  IMAD.MOV.U32 R22, RZ, RZ, R11 ;  /* 0x000000ffff167224 */ /* 0x000fe400078e000b */
[----:B------:R-:W-:Y:S02]  /*2ae0*/  IMAD.SHL.U32 R5, R4, 0x2, RZ ;  /* 0x0000000204057824 */ /* 0x000fe400078e00ff */
[----:B------:R-:W-:-:S03]  /*2af0*/  IMAD.MOV.U32 R21, RZ, RZ, R9 ;  /* 0x000000ffff157224 */ /* 0x000fc600078e0009 */
[----:B------:R-:W-:-:S04]  /*2b00*/  LOP3.LUT R4, R4, R5, R3, 0x96, !PT ;  /* 0x0000000504047212 */ /* 0x000fc800078e9603 */
[----:B------:R-:W-:-:S04]  /*2b10*/  LOP3.LUT R25, R4, R27, RZ, 0x3c, !PT ;  /* 0x0000001b04197212 */ /* 0x000fc800078e3cff */
[----:B------:R-:W-:-:S04]  /*2b20*/  IADD3 R3, PT, PT, R20, R25, RZ ;  /* 0x0000001914037210 */ /* 0x000fc80007ffe0ff */
[----:B------:R-:W-:-:S05]  /*2b30*/  I2FP.F32.U32 R3, R3 ;  /* 0x0000000300037245 */ /* 0x000fca0000201000 */
[----:B------:R-:W-:-:S05]  /*2b40*/  FFMA R3, R3, R10, 1.1641532182693481445e-10 ;  /* 0x2f00000003037423 */ /* 0x000fca000000000a */
[----:B------:R-:W-:-:S13]  /*2b50*/  FSETP.GEU.AND P0, PT, R3, 1, PT ;  /* 0x3f8000000300780b */ /* 0x000fda0003f0e000 */
[----:B------:R-:W-:Y:S05]  /*2b60*/  @P0 BRA `(.L_x_25) ;  /* 0x0000000000880947 */ /* 0x000fea0003800000 */
[----:B------:R0:W-:Y:S01]  /*2b70*/  STG.E desc[UR4][R14.64], R2 ;  /* 0x000000020e007986 */ /* 0x0001e2000c101904 */
[----:B------:R-:W-:Y:S05]  /*2b80*/  BRA `(.L_x_25) ;  /* 0x0000000000807947 */ /* 0x000fea0003800000 */
.L_x_30:
[----:B------:R-:W-:-:S13]  /*2b90*/  ISETP.NE.AND P0, PT, R3, RZ, PT ;  /* 0x000000ff0300720c */ /* 0x000fda0003f05270 */
[----:B------:R-:W-:Y:S05]  /*2ba0*/  @P0 BRA `(.L_x_31) ;  /* 0x00000000004c0947 */ /* 0x000fea0003800000 */
[----:B------:R-:W-:Y:S01]  /*2bb0*/  SHF.R.U32.HI R3, RZ, 0x2, R24 ;  /* 0x00000002ff037819 */ /* 0x000fe20000011618 */
[----:B---3--:R-:W-:Y:S02]  /*2bc0*/  IMAD.SHL.U32 R2, R27, 0x10, RZ ;  /* 0x000000101b027824 */ /* 0x008fe400078e00ff */
[----:B------:R-:W-:Y:S01]  /*2bd0*/  VIADD R20, R20, 0x161f14 ;  /* 0x00161f1414147836 */ /* 0x000fe20000000000 */
[----:B------:R-:W-:Y:S01]  /*2be0*/  LOP3.LUT R3, R3, R24, RZ, 0x3c, !PT ;  /* 0x0000001803037212 */ /* 0x000fe200078e3cff */
[----:B------:R-:W-:Y:S01]  /*2bf0*/  IMAD.MOV.U32 R23, RZ, RZ, R21 ;  /* 0x000000ffff177224 */ /* 0x000fe200078e0015 */
        /* <DEDUP_REMOVED lines=11> */
[----:B------:R-:W0:Y:S02]  /*2cb0*/  LDC R3, c[0x3][0x64] ;  /* 0x00c01900ff037b82 */ /* 0x000e240000000800 */
[----:B0-----:R0:W-:Y:S01]  /*2cc0*/  STG.E desc[UR4][R14.64], R3 ;  /* 0x000000030e007986 */ /* 0x0011e2000c101904 */
[----:B------:R-:W-:Y:S05]  /*2cd0*/  BRA `(.L_x_25) ;  /* 0x00000000002c7947 */ /* 0x000fea0003800000 */
.L_x_31:
[C---:B------:R-:W-:Y:S01]  /*2ce0*/  ISETP.NE.AND P0, PT, R3.reuse, UR8, PT ;  /* 0x0000000803007c0c */ /* 0x040fe2000bf05270 */
[----:B------:R-:W-:Y:S01]  /*2cf0*/  IMAD.MOV.U32 R24, RZ, RZ, R21 ;  /* 0x000000ffff187224 */ /* 0x000fe200078e0015 */
[----:B------:R-:W-:Y:S01]  /*2d00*/  MOV R22, R9 ;  /* 0x0000000900167202 */ /* 0x000fe20000000f00 */
[----:B------:R-:W-:Y:S01]  /*2d10*/  IMAD.MOV.U32 R25, RZ, RZ, R27 ;  /* 0x000000ffff197224 */ /* 0x000fe200078e001b */
[C---:B------:R-:W-:Y:S01]  /*2d20*/  ISETP.NE.AND P0, PT, R3.reuse, UR6, P0 ;  /* 0x0000000603007c0c */ /* 0x040fe20008705270 */
[----:B------:R-:W-:Y:S02]  /*2d30*/  IMAD.MOV.U32 R23, RZ, RZ, R11 ;  /* 0x000000ffff177224 */ /* 0x000fe400078e000b */
[----:B------:R-:W-:Y:S01]  /*2d40*/  IMAD.MOV.U32 R21, RZ, RZ, R8 ;  /* 0x000000ffff157224 */ /* 0x000fe200078e0008 */
[----:B------:R-:W-:Y:S01]  /*2d50*/  ISETP.NE.AND P0, PT, R3, UR9, P0 ;  /* 0x0000000903007c0c */ /* 0x000fe20008705270 */
[----:B------:R-:W-:-:S03]  /*2d60*/  IMAD.MOV.U32 R20, RZ, RZ, R26 ;  /* 0x000000ffff147224 */ /* 0x000fc600078e001a */
[----:B------:R-:W-:-:S13]  /*2d70*/  ISETP.NE.AND P0, PT, R3, UR7, P0 ;  /* 0x0000000703007c0c */ /* 0x000fda0008705270 */
[----:B------:R0:W-:Y:S02]  /*2d80*/  @!P0 STG.E desc[UR4][R14.64], R3 ;  /* 0x000000030e008986 */ /* 0x0001e4000c101904 */
.L_x_25:
[----:B------:R-:W-:Y:S05]  /*2d90*/  BSYNC.RECONVERGENT B0 ;  /* 0x0000000000007941 */ /* 0x000fea0003800200 */
.L_x_24:
[----:B------:R-:W-:Y:S04]  /*2da0*/  STG.E.64 desc[UR4][R12.64], R20 ;  /* 0x000000140c007986 */ /* 0x000fe8000c101b04 */
[----:B------:R-:W-:Y:S04]  /*2db0*/  STG.E.64 desc[UR4][R12.64+0x8], R22 ;  /* 0x000008160c007986 */ /* 0x000fe8000c101b04 */
[----:B------:R-:W-:Y:S04]  /*2dc0*/  STG.E.64 desc[UR4][R12.64+0x10], R24 ;  /* 0x000010180c007986 */ /* 0x000fe8000c101b04 */
[----:B-----5:R-:W-:Y:S04]  /*2dd0*/  STG.E.64 desc[UR4][R12.64+0x18], R18 ;  /* 0x000018120c007986 */ /* 0x020fe8000c101b04 */
[----:B------:R-:W-:Y:S04]  /*2de0*/  STG.E.64 desc[UR4][R12.64+0x28], R16 ;  /* 0x000028100c007986 */ /* 0x000fe8000c101b04 */
[----:B------:R-:W-:Y:S01]  /*2df0*/  STG.E desc[UR4][R12.64+0x20], R0 ;  /* 0x000020000c007986 */ /* 0x000fe2000c101904 */
[----:B------:R-:W-:Y:S05]  /*2e00*/  EXIT ;  /* 0x000000000000794d */ /* 0x000fea0003800000 */
.L_x_32:
[----:B------:R-:W-:-:S00]  /*2e10*/  BRA `(.L_x_32) ;  /* 0xfffffffc00fc7947 */ /* 0x000fc0000383ffff */
[----:B------:R-:W-:-:S00]  /*2e20*/  NOP ;  /* 0x0000000000007918 */ /* 0x000fc00000000000 */
        /* <DEDUP_REMOVED lines=13> */
.L_x_42:


//--------------------- .text._Z10initCurandP17curandStateXORWOWy --------------------------
	.section	.text._Z10initCurandP17curandStateXORWOWy,"ax",@progbits
	.align	128
        .global         _Z10initCurandP17curandStateXORWOWy
        .type           _Z10initCurandP17curandStateXORWOWy,@function
        .size           _Z10initCurandP17curandStateXORWOWy,(.L_x_43 - _Z10initCurandP17curandStateXORWOWy)
        .other          _Z10initCurandP17curandStateXORWOWy,@"STO_CUDA_ENTRY STV_DEFAULT"
_Z10initCurandP17curandStateXORWOWy:
.text._Z10initCurandP17curandStateXORWOWy:
[----:B------:R-:W-:Y:S01]  /*0000*/  LDC R1, c[0x0][0x37c] ;  /* 0x0000df00ff017b82 */ /* 0x000fe20000000800 */
[----:B------:R-:W0:Y:S01]  /*0010*/  S2R R5, SR_TID.Z ;  /* 0x0000000000057919 */ /* 0x000e220000002300 */
[----:B------:R-:W1:Y:S06]  /*0020*/  LDCU UR7, c[0x0][0x360] ;  /* 0x00006c00ff0777ac */ /* 0x000e6c0008000800 */
[----:B------:R-:W0:Y:S01]  /*0030*/  S2UR UR8, SR_CTAID.Z ;  /* 0x00000000000879c3 */ /* 0x000e220000002700 */
[----:B------:R-:W-:Y:S01]  /*0040*/  BSSY.RECONVERGENT B0, `(.L_x_33) ;  /* 0x00000f1000007945 */ /* 0x000fe20003800200 */
[----:B------:R-:W2:Y:S01]  /*0050*/  S2R R3, SR_TID.Y ;  /* 0x0000000000037919 */ /* 0x000ea20000002200 */
[----:B------:R-:W2:Y:S01]  /*0060*/  LDCU UR5, c[0x0][0x364] ;  /* 0x00006c80ff0577ac */ /* 0x000ea20008000800 */
[----:B------:R-:W1:Y:S04]  /*0070*/  S2R R13, SR_TID.X ;  /* 0x00000000000d7919 */ /* 0x000e680000002100 */
[----:B------:R-:W0:Y:S08]  /*0080*/  LDC R0, c[0x0][0x368] ;  /* 0x0000da00ff007b82 */ /* 0x000e300000000800 */
[----:B------:R-:W3:Y:S08]  /*0090*/  LDC R9, c[0x0][0x370] ;  /* 0x0000dc00ff097b82 */ /* 0x000ef00000000800 */
[----:B------:R-:W4:Y:S08]  /*00a0*/  S2UR UR4, SR_CTAID.Y ;  /* 0x00000000000479c3 */ /* 0x000f300000002600 */
[----:B------:R-:W4:Y:S01]  /*00b0*/  LDC R11, c[0x0][0x374] ;  /* 0x0000dd00ff0b7b82 */ /* 0x000f220000000800 */
[----:B0-----:R-:W-:-:S07]  /*00c0*/  IMAD R0, R0, UR8, R5 ;  /* 0x0000000800007c24 */ /* 0x001fce000f8e0205 */
[----:B------:R-:W0:Y:S08]  /*00d0*/  LDC.64 R14, c[0x0][0x388] ;  /* 0x0000e200ff0e7b82 */ /* 0x000e300000000a00 */
[----:B------:R-:W3:Y:S08]  /*00e0*/  S2UR UR6, SR_CTAID.X ;  /* 0x00000000000679c3 */ /* 0x000ef00000002500 */
[----:B------:R-:W5:Y:S01]  /*00f0*/  LDC.64 R6, c[0x0][0x380] ;  /* 0x0000e000ff067b82 */ /* 0x000f620000000a00 */
[----:B----4-:R-:W-:-:S04]  /*0100*/  IMAD R0, R0, R11, UR4 ;  /* 0x0000000400007e24 */ /* 0x010fc8000f8e020b */
[----:B--2---:R-:W-:Y:S01]  /*0110*/  IMAD R0, R0, UR5, R3 ;  /* 0x0000000500007c24 */ /* 0x004fe2000f8e0203 */
[----:B------:R-:W2:Y:S01]  /*0120*/  LDCU.64 UR4, c[0x0][0x358] ;  /* 0x00006b00ff0477ac */ /* 0x000ea20008000a00 */
[----:B0-----:R-:W-:Y:S02]  /*0130*/  LOP3.LUT R2, R14, 0xaad26b49, RZ, 0x3c, !PT ;  /* 0xaad26b490e027812 */ /* 0x001fe400078e3cff */
[----:B------:R-:W-:-:S03]  /*0140*/  LOP3.LUT R3, R15, 0xf7dcefdd, RZ, 0x3c, !PT ;  /* 0xf7dcefdd0f037812 */ /* 0x000fc600078e3cff */
[----:B------:R-:W-:Y:S02]  /*0150*/  IMAD R2, R2, 0x4182bed5, RZ ;  /* 0x4182bed502027824 */ /* 0x000fe400078e02ff */
[----:B------:R-:W-:Y:S02]  /*0160*/  IMAD R3, R3, -0x658354e5, RZ ;  /* 0x9a7cab1b03037824 */ /* 0x000fe400078e02ff */
[----:B---3--:R-:W-:Y:S01]  /*0170*/  IMAD R0, R0, R9, UR6 ;  /* 0x0000000600007e24 */ /* 0x008fe2000f8e0209 */
[C---:B------:R-:W-:Y:S01]  /*0180*/  LOP3.LUT R8, R2.reuse, 0x159a55e5, RZ, 0x3c, !PT ;  /* 0x159a55e502087812 */ /* 0x040fe200078e3cff */
[C---:B------:R-:W-:Y:S01]  /*0190*/  VIADD R5, R2.reuse, 0x75bcd15 ;  /* 0x075bcd1502057836 */ /* 0x040fe20000000000 */
[----:B------:R-:W-:Y:S01]  /*01a0*/  IADD3 R4, PT, PT, R2, 0x64f0c9, R3 ;  /* 0x0064f0c902047810 */ /* 0x000fe20007ffe003 */
[----:B-1----:R-:W-:Y:S01]  /*01b0*/  IMAD R13, R0, UR7, R13 ;  /* 0x00000007000d7c24 */ /* 0x002fe2000f8e020d */
[----:B------:R-:W-:Y:S01]  /*01c0*/  LOP3.LUT R10, R3, 0x5491333, RZ, 0x3c, !PT ;  /* 0x05491333030a7812 */ /* 0x000fe200078e3cff */
[----:B------:R-:W-:-:S02]  /*01d0*/  VIADD R11, R2, 0x583f19 ;  /* 0x00583f19020b7836 */ /* 0x000fc40000000000 */
[C---:B-----5:R-:W-:Y:S01]  /*01e0*/  IMAD.WIDE R6, R13.reuse, 0x30, R6 ;  /* 0x000000300d067825 */ /* 0x060fe200078e0206 */
[----:B------:R-:W-:-:S03]  /*01f0*/  ISETP.NE.AND P0, PT, R13, RZ, PT ;  /* 0x000000ff0d00720c */ /* 0x000fc60003f05270 */
[----:B------:R-:W-:Y:S01]  /*0200*/  VIADD R9, R3, 0x1f123bb5 ;  /* 0x1f123bb503097836 */ /* 0x000fe20000000000 */
[----:B--2---:R0:W-:Y:S04]  /*0210*/  STG.E.64 desc[UR4][R6.64], R4 ;  /* 0x0000000406007986 */ /* 0x0041e8000c101b04 */
[----:B------:R0:W-:Y:S04]  /*0220*/  STG.E.64 desc[UR4][R6.64+0x8], R8 ;  /* 0x0000080806007986 */ /* 0x0001e8000c101b04 */
[----:B------:R0:W-:Y:S01]  /*0230*/  STG.E.64 desc[UR4][R6.64+0x10], R10 ;  /* 0x0000100a06007986 */ /* 0x0001e2000c101b04 */
[----:B------:R-:W-:Y:S05]  /*0240*/  @!P0 BRA `(.L_x_34) ;  /* 0x0000000c00408947 */ /* 0x000fea0003800000 */
[----:B------:R-:W-:Y:S01]  /*0250*/  SHF.R.S32.HI R0, RZ, 0x1f, R13 ;  /* 0x0000001fff007819 */ /* 0x000fe2000001140d */
[----:B------:R-:W-:-:S07]  /*0260*/  IMAD.MOV.U32 R12, RZ, RZ, RZ ;  /* 0x000000ffff0c7224 */ /* 0x000fce00078e00ff */
.L_x_40:
[----:B-1----:R-:W-:Y:S01]  /*0270*/  LOP3.LUT R2, R13, 0x3, RZ, 0xc0, !PT ;  /* 0x000000030d027812 */ /* 0x002fe200078ec0ff */
[----:B------:R-:W-:Y:S03]  /*0280*/  BSSY.RECONVERGENT B1, `(.L_x_35) ;  /* 0x00000c6000017945 */ /* 0x000fe60003800200 */
[----:B------:R-:W-:-:S04]  /*0290*/  ISETP.NE.U32.AND P0, PT, R2, RZ, PT ;  /* 0x000000ff0200720c */ /* 0x000fc80003f05070 */
[----:B------:R-:W-:-:S13]  /*02a0*/  ISETP.NE.AND.EX P0, PT, RZ, RZ, PT, P0 ;  /* 0x000000ffff00720c */ /* 0x000fda0003f05300 */
[----:B------:R-:W-:Y:S05]  /*02b0*/  @!P0 BRA `(.L_x_36) ;  /* 0x0000000c00088947 */ /* 0x000fea0003800000 */
[----:B0-----:R-:W0:Y:S01]  /*02c0*/  LDC.64 R8, c[0x4][RZ] ;  /* 0x01000000ff087b82 */ /* 0x001e220000000a00 */
[----:B------:R-:W-:Y:S02]  /*02d0*/  IMAD.MOV.U32 R14, RZ, RZ, RZ ;  /* 0x000000ffff0e7224 */ /* 0x000fe400078e00ff */
[----:B0-----:R-:W-:-:S07]  /*02e0*/  IMAD.WIDE.U32 R8, R12, 0xc80, R8 ;  /* 0x00000c800c087825 */ /* 0x001fce00078e0008 */
.L_x_39:
[----:B-1----:R-:W-:Y:S01]  /*02f0*/  IMAD.MOV.U32 R15, RZ, RZ, RZ ;  /* 0x000000ffff0f7224 */ /* 0x002fe200078e00ff */
[----:B------:R-:W-:Y:S01]  /*0300*/  CS2R R2, SRZ ;  /* 0x0000000000027805 */ /* 0x000fe2000001ff00 */
[----:B------:R-:W-:Y:S01]  /*0310*/  IMAD.MOV.U32 R17, RZ, RZ, RZ ;  /* 0x000000ffff117224 */ /* 0x000fe200078e00ff */
[----:B------:R-:W-:-:S07]  /*0320*/  CS2R R4, SRZ ;  /* 0x0000000000047805 */ /* 0x000fce000001ff00 */
.L_x_38:
[----:B------:R-:W-:-:S05]  /*0330*/  IMAD.WIDE.U32 R10, R17, 0x4, R6 ;  /* 0x00000004110a7825 */ /* 0x000fca00078e0006 */
[----:B------:R0:W5:Y:S01]  /*0340*/  LDG.E R16, desc[UR4][R10.64+0x4] ;  /* 0x000004040a107981 */ /* 0x000162000c1e1900 */
[----:B------:R-:W-:-:S07]  /*0350*/  IMAD.MOV.U32 R19, RZ, RZ, RZ ;  /* 0x000000ffff137224 */ /* 0x000fce00078e00ff */
.L_x_37:
[----:B-----5:R-:W-:Y:S01]  /*0360*/  SHF.R.U32.HI R24, RZ, R19, R16 ;  /* 0x00000013ff187219 */ /* 0x020fe20000011610 */
[----:B0-----:R-:W-:-:S03]  /*0370*/  IMAD.SHL.U32 R10, R17, 0x20, RZ ;  /* 0x00000020110a7824 */ /* 0x001fc600078e00ff */
[----:B------:R-:W-:Y:S01]  /*0380*/  LOP3.LUT R11, R24, 0x1, RZ, 0xc0, !PT ;  /* 0x00000001180b7812 */ /* 0x000fe200078ec0ff */
[----:B------:R-:W-:-:S03]  /*0390*/  IMAD.IADD R10, R10, 0x1, R19 ;  /* 0x000000010a0a7824 */ /* 0x000fc600078e0213 */
[----:B------:R-:W-:Y:S01]  /*03a0*/  ISETP.NE.U32.AND P0, PT, R11, 0x1, PT ;  /* 0x000000010b00780c */ /* 0x000fe20003f05070 */
[----:B------:R-:W-:-:S03]  /*03b0*/  IMAD R11, R10, 0x5, RZ ;  /* 0x000000050a0b7824 */ /* 0x000fc600078e02ff */
[----:B------:R-:W-:Y:S01]  /*03c0*/  R2P PR, R24, 0x7e ;  /* 0x0000007e18007804 */ /* 0x000fe20000000000 */
[----:B------:R-:W-:-:S08]  /*03d0*/  IMAD.WIDE.U32 R10, R11, 0x4, R8 ;  /* 0x000000040b0a7825 */ /* 0x000fd000078e0008 */
[----:B------:R-:W2:Y:S04]  /*03e0*/  @!P0 LDG.E R18, desc[UR4][R10.64] ;  /* 0x000000040a128981 */ /* 0x000ea8000c1e1900 */
[----:B------:R-:W3:Y:S04]  /*03f0*/  @!P0 LDG.E R20, desc[UR4][R10.64+0x10] ;  /* 0x000010040a148981 */ /* 0x000ee8000c1e1900 */
[----:B------:R-:W4:Y:S04]  /*0400*/  @P1 LDG.E R22, desc[UR4][R10.64+0x14] ;  /* 0x000014040a161981 */ /* 0x000f28000c1e1900 */
[----:B------:R-:W4:Y:S04]  /*0410*/  @P2 LDG.E R26, desc[UR4][R10.64+0x28] ;  /* 0x000028040a1a2981 */ /* 0x000f28000c1e1900 */
[----:B------:R-:W4:Y:S04]  /*0420*/  @!P0 LDG.E R21, desc[UR4][R10.64+0x4] ;  /* 0x000004040a158981 */ /* 0x000f28000c1e1900 */
[----:B------:R-:W4:Y:S04]  /*0430*/  @!P0 LDG.E R23, desc[UR4][R10.64+0xc] ;  /* 0x00000c040a178981 */ /* 0x000f28000c1e1900 */
[----:B------:R-:W4:Y:S04]  /*0440*/  @P1 LDG.E R25, desc[UR4][R10.64+0x18] ;  /* 0x000018040a191981 */ /* 0x000f28000c1e1900 */
[----:B------:R-:W4:Y:S04]  /*0450*/  @P3 LDG.E R28, desc[UR4][R10.64+0x3c] ;  /* 0x00003c040a1c3981 */ /* 0x000f28000c1e1900 */
[----:B------:R-:W4:Y:S01]  /*0460*/  @P6 LDG.E R27, desc[UR4][R10.64+0x7c] ;  /* 0x00007c040a1b6981 */ /* 0x000f22000c1e1900 */
[----:B--2---:R-:W-:-:S03]  /*0470*/  @!P0 LOP3.LUT R15, R15, R18, RZ, 0x3c, !PT ;  /* 0x000000120f0f8212 */ /* 0x004fc600078e3cff */
[----:B------:R-:W2:Y:S01]  /*0480*/  @!P0 LDG.E R18, desc[UR4][R10.64+0x8] ;  /* 0x000008040a128981 */ /* 0x000ea2000c1e1900 */
[----:B---3--:R-:W-:-:S03]  /*0490*/  @!P0 LOP3.LUT R3, R3, R20, RZ, 0x3c, !PT ;  /* 0x0000001403038212 */ /* 0x008fc600078e3cff */
[----:B------:R-:W3:Y:S01]  /*04a0*/  @P1 LDG.E R20, desc[UR4][R10.64+0x24] ;  /* 0x000024040a141981 */ /* 0x000ee2000c1e1900 */
[----:B----4-:R-:W-:-:S03]  /*04b0*/  @P1 LOP3.LUT R15, R15, R22, RZ, 0x3c, !PT ;  /* 0x000000160f0f1212 */ /* 0x010fc600078e3cff */
[----:B------:R-:W4:Y:S01]  /*04c0*/  @P2 LDG.E R22, desc[UR4][R10.64+0x38] ;  /* 0x000038040a162981 */ /* 0x000f22000c1e1900 */
[----:B------:R-:W-:-:S03]  /*04d0*/  @P2 LOP3.LUT R15, R15, R26, RZ, 0x3c, !PT ;  /* 0x0000001a0f0f2212 */ /* 0x000fc600078e3cff */
[----:B------:R-:W4:Y:S01]  /*04e0*/  @P4 LDG.E R26, desc[UR4][R10.64+0x50] ;  /* 0x000050040a1a4981 */ /* 0x000f22000c1e1900 */
[----:B------:R-:W-:-:S03]  /*04f0*/  @!P0 LOP3.LUT R4, R4, R21, RZ, 0x3c, !PT ;  /* 0x0000001504048212 */ /* 0x000fc600078e3cff */
[----:B------:R-:W4:Y:S01]  /*0500*/  @P1 LDG.E R21, desc[UR4][R10.64+0x20] ;  /* 0x000020040a151981 */ /* 0x000f22000c1e1900 */
[----:B------:R-:W-:-:S03]  /*0510*/  @!P0 LOP3.LUT R2, R2, R23, RZ, 0x3c, !PT ;  /* 0x0000001702028212 */ /* 0x000fc600078e3cff */
[----:B------:R-:W4:Y:S01]  /*0520*/  @P2 LDG.E R23, desc[UR4][R10.64+0x2c] ;  /* 0x00002c040a172981 */ /* 0x000f22000c1e1900 */
[----:B------:R-:W-:-:S03]  /*0530*/  @P1 LOP3.LUT R4, R4, R25, RZ, 0x3c, !PT ;  /* 0x0000001904041212 */ /* 0x000fc600078e3cff */
[----:B------:R-:W4:Y:S01]  /*0540*/  @P2 LDG.E R25, desc[UR4][R10.64+0x34] ;  /* 0x000034040a192981 */ /* 0x000f22000c1e1900 */
[----:B--2---:R-:W-:-:S03]  /*0550*/  @!P0 LOP3.LUT R5, R5, R18, RZ, 0x3c, !PT ;  /* 0x0000001205058212 */ /* 0x004fc600078e3cff */
[----:B------:R-:W2:Y:S01]  /*0560*/  @P1 LDG.E R18, desc[UR4][R10.64+0x1c] ;  /* 0x00001c040a121981 */ /* 0x000ea2000c1e1900 */
[----:B---3--:R-:W-:-:S03]  /*0570*/  @P1 LOP3.LUT R3, R3, R20, RZ, 0x3c, !PT ;  /* 0x0000001403031212 */ /* 0x008fc600078e3cff */
[----:B------:R-:W3:Y:S01]  /*0580*/  @P2 LDG.E R20, desc[UR4][R10.64+0x30] ;  /* 0x000030040a142981 */ /* 0x000ee2000c1e1900 */
[----:B----4-:R-:W-:-:S03]  /*0590*/  @P2 LOP3.LUT R3, R3, R22, RZ, 0x3c, !PT ;  /* 0x0000001603032212 */ /* 0x010fc600078e3cff */
[----:B------:R-:W4:Y:S01]  /*05a0*/  @P3 LDG.E R22, desc[UR4][R10.64+0x4c] ;  /* 0x00004c040a163981 */ /* 0x000f22000c1e1900 */
[----:B------:R-:W-:-:S04]  /*05b0*/  @P3 LOP3.LUT R15, R15, R28, RZ, 0x3c, !PT ;  /* 0x0000001c0f0f3212 */ /* 0x000fc800078e3cff */
[----:B------:R-:W-:Y:S02]  /*05c0*/  @P4 LOP3.LUT R15, R15, R26, RZ, 0x3c, !PT ;  /* 0x0000001a0f0f4212 */ /* 0x000fe400078e3cff */
[----:B------:R-:W-:Y:S01]  /*05d0*/  @P1 LOP3.LUT R2, R2, R21, RZ, 0x3c, !PT ;  /* 0x0000001502021212 */ /* 0x000fe200078e3cff */
[----:B------:R-:W4:Y:S04]  /*05e0*/  @P5 LDG.E R26, desc[UR4][R10.64+0x64] ;  /* 0x000064040a1a5981 */ /* 0x000f28000c1e1900 */
[----:B------:R-:W4:Y:S01]  /*05f0*/  @P3 LDG.E R21, desc[UR4][R10.64+0x40] ;  /* 0x000040040a153981 */ /* 0x000f22000c1e1900 */
[----:B------:R-:W-:Y:S02]  /*0600*/  @P2 LOP3.LUT R4, R4, R23, RZ, 0x3c, !PT ;  /* 0x0000001704042212 */ /* 0x000fe400078e3cff */
[----:B------:R-:W-:Y:S01]  /*0610*/  @P2 LOP3.LUT R2, R2, R25, RZ, 0x3c, !PT ;  /* 0x0000001902022212 */ /* 0x000fe200078e3cff */
[----:B------:R-:W4:Y:S04]  /*0620*/  @P3 LDG.E R23, desc[UR4][R10.64+0x48] ;  /* 0x000048040a173981 */ /* 0x000f28000c1e1900 */
[----:B------:R-:W4:Y:S01]  /*0630*/  @P4 LDG.E R25, desc[UR4][R10.64+0x54] ;  /* 0x000054040a194981 */ /* 0x000f22000c1e1900 */
[----:B--2---:R-:W-:-:S03]  /*0640*/  @P1 LOP3.LUT R5, R5, R18, RZ, 0x3c, !PT ;  /* 0x0000001205051212 */ /* 0x004fc600078e3cff */
[----:B------:R-:W2:Y:S01]  /*0650*/  @P3 LDG.E R18, desc[UR4][R10.64+0x44] ;  /* 0x000044040a123981 */ /* 0x000ea2000c1e1900 */
[----:B---3--:R-:W-:-:S03]  /*0660*/  @P2 LOP3.LUT R5, R5, R20, RZ, 0x3c, !PT ;  /* 0x0000001405052212 */ /* 0x008fc600078e3cff */
[----:B------:R-:W3:Y:S01]  /*0670*/  @P4 LDG.E R20, desc[UR4][R10.64+0x58] ;  /* 0x000058040a144981 */ /* 0x000ee2000c1e1900 */
[----:B----4-:R-:W-:-:S03]  /*0680*/  @P3 LOP3.LUT R3, R3, R22, RZ, 0x3c, !PT ;  /* 0x0000001603033212 */ /* 0x010fc600078e3cff */
[----:B------:R-:W4:Y:S01]  /*0690*/  @P4 LDG.E R22, desc[UR4][R10.64+0x60] ;  /* 0x000060040a164981 */ /* 0x000f22000c1e1900 */
[----:B------:R-:W-:Y:S02]  /*06a0*/  LOP3.LUT P0, RZ, R24, 0x80, RZ, 0xc0, !PT ;  /* 0x0000008018ff7812 */ /* 0x000fe4000780c0ff */
[----:B------:R-:W-:Y:S02]  /*06b0*/  @P5 LOP3.LUT R15, R15, R26, RZ, 0x3c, !PT ;  /* 0x0000001a0f0f5212 */ /* 0x000fe400078e3cff */
[----:B------:R-:W4:Y:S01]  /*06c0*/  @P6 LDG.E R26, desc[UR4][R10.64+0x78] ;  /* 0x000078040a1a6981 */ /* 0x000f22000c1e1900 */
[----:B------:R-:W-:-:S03]  /*06d0*/  @P3 LOP3.LUT R4, R4, R21, RZ, 0x3c, !PT ;  /* 0x0000001504043212 */ /* 0x000fc600078e3cff */
[----:B------:R-:W4:Y:S01]  /*06e0*/  @P4 LDG.E R21, desc[UR4][R10.64+0x5c] ;  /* 0x00005c040a154981 */ /* 0x000f22000c1e1900 */
[----:B------:R-:W-:-:S03]  /*06f0*/  @P3 LOP3.LUT R2, R2, R23, RZ, 0x3c, !PT ;  /* 0x0000001702023212 */ /* 0x000fc600078e3cff */
[----:B------:R-:W4:Y:S01]  /*0700*/  @P5 LDG.E R23, desc[UR4][R10.64+0x68] ;  /* 0x000068040a175981 */ /* 0x000f22000c1e1900 */
[----:B------:R-:W-:-:S03]  /*0710*/  @P4 LOP3.LUT R4, R4, R25, RZ, 0x3c, !PT ;  /* 0x0000001904044212 */ /* 0x000fc600078e3cff */
[----:B------:R-:W4:Y:S01]  /*0720*/  @P5 LDG.E R25, desc[UR4][R10.64+0x70] ;  /* 0x000070040a195981 */ /* 0x000f22000c1e1900 */
[----:B--2---:R-:W-:-:S03]  /*0730*/  @P3 LOP3.LUT R5, R5, R18, RZ, 0x3c, !PT ;  /* 0x0000001205053212 */ /* 0x004fc600078e3cff */
[----:B------:R-:W2:Y:S01]  /*0740*/  @P5 LDG.E R18, desc[UR4][R10.64+0x6c] ;  /* 0x00006c040a125981 */ /* 0x000ea2000c1e1900 */
[----:B---3--:R-:W-:-:S03]  /*0750*/  @P4 LOP3.LUT R5, R5, R20, RZ, 0x3c, !PT ;  /* 0x0000001405054212 */ /* 0x008fc600078e3cff */
[----:B------:R-:W3:Y:S01]  /*0760*/  @P5 LDG.E R20, desc[UR4][R10.64+0x74] ;  /* 0x000074040a145981 */ /* 0x000ee2000c1e1900 */
[----:B----4-:R-:W-:-:S03]  /*0770*/  @P4 LOP3.LUT R3, R3, R22, RZ, 0x3c, !PT ;  /* 0x0000001603034212 */ /* 0x010fc600078e3cff */
[----:B------:R-:W4:Y:S01]  /*0780*/  @P0 LDG.E R22, desc[UR4][R10.64+0x8c] ;  /* 0x00008c040a160981 */ /* 0x000f22000c1e1900 */
[----:B------:R-:W-:-:S03]  /*0790*/  @P6 LOP3.LUT R15, R15, R26, RZ, 0x3c, !PT ;  /* 0x0000001a0f0f6212 */ /* 0x000fc600078e3cff */
        /* <DEDUP_REMOVED lines=13> */
[----:B------:R-:W-:Y:S02]  /*0870*/  @P6 LOP3.LUT R4, R4, R27, RZ, 0x3c, !PT ;  /* 0x0000001b04046212 */ /* 0x000fe400078e3cff */
[----:B------:R-:W-:Y:S02]  /*0880*/  @P6 LOP3.LUT R2, R2, R21, RZ, 0x3c, !PT ;  /* 0x0000001502026212 */ /* 0x000fe400078e3cff */
[----:B------:R-:W-:Y:S02]  /*0890*/  @P0 LOP3.LUT R4, R4, R23, RZ, 0x3c, !PT ;  /* 0x0000001704040212 */ /* 0x000fe400078e3cff */
[----:B------:R-:W-:Y:S02]  /*08a0*/  @P0 LOP3.LUT R2, R2, R25, RZ, 0x3c, !PT ;  /* 0x0000001902020212 */ /* 0x000fe400078e3cff */
[----:B--2---:R-:W-:Y:S02]  /*08b0*/  @P6 LOP3.LUT R5, R5, R18, RZ, 0x3c, !PT ;  /* 0x0000001205056212 */ /* 0x004fe400078e3cff */
[----:B---3--:R-:W-:-:S02]  /*08c0*/  @P6 LOP3.LUT R3, R3, R20, RZ, 0x3c, !PT ;  /* 0x0000001403036212 */ /* 0x008fc400078e3cff */
[----:B----4-:R-:W-:Y:S02]  /*08d0*/  @P0 LOP3.LUT R5, R5, R22, RZ, 0x3c, !PT ;  /* 0x0000001605050212 */ /* 0x010fe400078e3cff */
[----:B------:R-:W-:Y:S02]  /*08e0*/  @P0 LOP3.LUT R3, R3, R26, RZ, 0x3c, !PT ;  /* 0x0000001a03030212 */ /* 0x000fe400078e3cff */
[----:B------:R-:W-:-:S13]  /*08f0*/  R2P PR, R24.B1, 0x7f ;  /* 0x0000007f18007804 */ /* 0x000fda0000001000 */
[----:B------:R-:W2:Y:S04]  /*0900*/  @P0 LDG.E R18, desc[UR4][R10.64+0xa0] ;  /* 0x0000a0040a120981 */ /* 0x000ea8000c1e1900 */
[----:B------:R-:W3:Y:S04]  /*0910*/  @P1 LDG.E R22, desc[UR4][R10.64+0xb4] ;  /* 0x0000b4040a161981 */ /* 0x000ee8000c1e1900 */
[----:B------:R-:W4:Y:S04]  /*0920*/  @P2 LDG.E R26, desc[UR4][R10.64+0xc8] ;  /* 0x0000c8040a1a2981 */ /* 0x000f28000c1e1900 */
[----:B------:R-:W4:Y:S04]  /*0930*/  @P3 LDG.E R28, desc[UR4][R10.64+0xdc] ;  /* 0x0000dc040a1c3981 */ /* 0x000f28000c1e1900 */
[----:B------:R-:W4:Y:S04]  /*0940*/  @P0 LDG.E R23, desc[UR4][R10.64+0xa4] ;  /* 0x0000a4040a170981 */ /* 0x000f28000c1e1900 */
[----:B------:R-:W4:Y:S04]  /*0950*/  @P0 LDG.E R20, desc[UR4][R10.64+0xa8] ;  /* 0x0000a8040a140981 */ /* 0x000f28000c1e1900 */
[----:B------:R-:W4:Y:S04]  /*0960*/  @P4 LDG.E R25, desc[UR4][R10.64+0xf0] ;  /* 0x0000f0040a194981 */ /* 0x000f28000c1e1900 */
        /* <DEDUP_REMOVED lines=21> */
[----:B------:R-:W-:Y:S02]  /*0ac0*/  LOP3.LUT P0, RZ, R24, 0x8000, RZ, 0xc0, !PT ;  /* 0x0000800018ff7812 */ /* 0x000fe4000780c0ff */
[----:B----4-:R-:W-:Y:S01]  /*0ad0*/  @P5 LOP3.LUT R15, R15, R26, RZ, 0x3c, !PT ;  /* 0x0000001a0f0f5212 */ /* 0x010fe200078e3cff */
[----:B------:R-:W4:Y:S04]  /*0ae0*/  @P3 LDG.E R24, desc[UR4][R10.64+0xe4] ;  /* 0x0000e4040a183981 */ /* 0x000f28000c1e1900 */
[----:B------:R-:W2:Y:S01]  /*0af0*/  @P6 LDG.E R26, desc[UR4][R10.64+0x118] ;  /* 0x000118040a1a6981 */ /* 0x000ea2000c1e1900 */
        /* <DEDUP_REMOVED lines=8> */
[----:B---3--:R-:W-:-:S03]  /*0b80*/  @P2 LOP3.LUT R3, R3, R22, RZ, 0x3c, !PT ;  /* 0x0000001603032212 */ /* 0x008fc600078e3cff */
[----:B------:R-:W3:Y:S01]  /*0b90*/  @P4 LDG.E R22, desc[UR4][R10.64+0x100] ;  /* 0x000100040a164981 */ /* 0x000ee2000c1e1900 */
[----:B--2---:R-:W-:-:S03]  /*0ba0*/  @P6 LOP3.LUT R15, R15, R26, RZ, 0x3c, !PT ;  /* 0x0000001a0f0f6212 */ /* 0x004fc600078e3cff */
[----:B------:R-:W2:Y:S01]  /*0bb0*/  @P0 LDG.E R26, desc[UR4][R10.64+0x12c] ;  /* 0x00012c040a1a0981 */ /* 0x000ea2000c1e1900 */
[----:B----4-:R-:W-:-:S03]  /*0bc0*/  @P2 LOP3.LUT R2, R2, R23, RZ, 0x3c, !PT ;  /* 0x0000001702022212 */ /* 0x010fc600078e3cff */
[----:B------:R-:W4:Y:S01]  /*0bd0*/  @P4 LDG.E R23, desc[UR4][R10.64+0xfc] ;  /* 0x0000fc040a174981 */ /* 0x000f22000c1e1900 */
[----:B------:R-:W-:-:S03]  /*0be0*/  @P2 LOP3.LUT R5, R5, R20, RZ, 0x3c, !PT ;  /* 0x0000001405052212 */ /* 0x000fc600078e3cff */
[----:B------:R-:W4:Y:S01]  /*0bf0*/  @P4 LDG.E R20, desc[UR4][R10.64+0xf8] ;  /* 0x0000f8040a144981 */ /* 0x000f22000c1e1900 */
[----:B------:R-:W-:Y:S02]  /*0c00*/  @P3 LOP3.LUT R2, R2, R27, RZ, 0x3c, !PT ;  /* 0x0000001b02023212 */ /* 0x000fe400078e3cff */
[----:B------:R-:W-:Y:S01]  /*0c10*/  @P3 LOP3.LUT R4, R4, R25, RZ, 0x3c, !PT ;  /* 0x0000001904043212 */ /* 0x000fe200078e3cff */
[----:B------:R-:W4:Y:S01]  /*0c20*/  @P5 LDG.E R27, desc[UR4][R10.64+0x110] ;  /* 0x000110040a1b5981 */ /* 0x000f22000c1e1900 */
[----:B------:R-:W-:-:S03]  /*0c30*/  @P3 LOP3.LUT R5, R5, R24, RZ, 0x3c, !PT ;  /* 0x0000001805053212 */ /* 0x000fc600078e3cff */
[----:B------:R-:W4:Y:S04]  /*0c40*/  @P5 LDG.E R25, desc[UR4][R10.64+0x108] ;  /* 0x000108040a195981 */ /* 0x000f28000c1e1900 */
        /* <DEDUP_REMOVED lines=19> */
[----:B------:R-:W-:-:S05]  /*0d80*/  VIADD R19, R19, 0x10 ;  /* 0x0000001013137836 */ /* 0x000fca0000000000 */
[----:B------:R-:W-:Y:S02]  /*0d90*/  ISETP.NE.AND P1, PT, R19, 0x20, PT ;  /* 0x000000201300780c */ /* 0x000fe40003f25270 */
[----:B------:R-:W-:Y:S02]  /*0da0*/  @P5 LOP3.LUT R3, R3, R18, RZ, 0x3c, !PT ;  /* 0x0000001203035212 */ /* 0x000fe400078e3cff */
[----:B------:R-:W-:Y:S02]  /*0db0*/  @P6 LOP3.LUT R4, R4, R21, RZ, 0x3c, !PT ;  /* 0x0000001504046212 */ /* 0x000fe400078e3cff */
[----:B---3--:R-:W-:-:S04]  /*0dc0*/  @P6 LOP3.LUT R3, R3, R22, RZ, 0x3c, !PT ;  /* 0x0000001603036212 */ /* 0x008fc800078e3cff */
[----:B--2---:R-:W-:Y:S02]  /*0dd0*/  @P0 LOP3.LUT R3, R3, R26, RZ, 0x3c, !PT ;  /* 0x0000001a03030212 */ /* 0x004fe400078e3cff */
[----:B----4-:R-:W-:Y:S02]  /*0de0*/  @P6 LOP3.LUT R2, R2, R23, RZ, 0x3c, !PT ;  /* 0x0000001702026212 */ /* 0x010fe400078e3cff */
[----:B------:R-:W-:Y:S02]  /*0df0*/  @P6 LOP3.LUT R5, R5, R20, RZ, 0x3c, !PT ;  /* 0x0000001405056212 */ /* 0x000fe400078e3cff */
[----:B------:R-:W-:Y:S02]  /*0e00*/  @P0 LOP3.LUT R2, R2, R27, RZ, 0x3c, !PT ;  /* 0x0000001b02020212 */ /* 0x000fe400078e3cff */
[----:B------:R-:W-:Y:S02]  /*0e10*/  @P0 LOP3.LUT R4, R4, R25, RZ, 0x3c, !PT ;  /* 0x0000001904040212 */ /* 0x000fe400078e3cff */
[----:B------:R-:W-:Y:S01]  /*0e20*/  @P0 LOP3.LUT R5, R5, R24, RZ, 0x3c, !PT ;  /* 0x0000001805050212 */ /* 0x000fe200078e3cff */
[----:B------:R-:W-:Y:S06]  /*0e30*/  @P1 BRA `(.L_x_37) ;  /* 0xfffffff400481947 */ /* 0x000fec000383ffff */
[----:B------:R-:W-:-:S05]  /*0e40*/  VIADD R17, R17, 0x1 ;  /* 0x0000000111117836 */ /* 0x000fca0000000000 */
[----:B------:R-:W-:-:S13]  /*0e50*/  ISETP.NE.AND P0, PT, R17, 0x5, PT ;  /* 0x000000051100780c */ /* 0x000fda0003f05270 */
[----:B------:R-:W-:Y:S05]  /*0e60*/  @P0 BRA `(.L_x_38) ;  /* 0xfffffff400300947 */ /* 0x000fea000383ffff */
[----:B------:R1:W-:Y:S01]  /*0e70*/  STG.E.64 desc[UR4][R6.64+0x8], R4 ;  /* 0x0000080406007986 */ /* 0x0003e2000c101b04 */
[----:B------:R-:W-:Y:S01]  /*0e80*/  VIADD R14, R14, 0x1 ;  /* 0x000000010e0e7836 */ /* 0x000fe20000000000 */
[----:B------:R-:W-:Y:S02]  /*0e90*/  LOP3.LUT R11, R13, 0x3, RZ, 0xc0, !PT ;  /* 0x000000030d0b7812 */ /* 0x000fe400078ec0ff */
[----:B------:R1:W-:Y:S02]  /*0ea0*/  STG.E.64 desc[UR4][R6.64+0x10], R2 ;  /* 0x0000100206007986 */ /* 0x0003e4000c101b04 */
[----:B------:R-:W-:Y:S02]  /*0eb0*/  ISETP.GE.U32.AND P0, PT, R14, R11, PT ;  /* 0x0000000b0e00720c */ /* 0x000fe40003f06070 */
[----:B------:R1:W-:Y:S11]  /*0ec0*/  STG.E desc[UR4][R6.64+0x4], R15 ;  /* 0x0000040f06007986 */ /* 0x0003f6000c101904 */
[----:B------:R-:W-:Y:S05]  /*0ed0*/  @!P0 BRA `(.L_x_39) ;  /* 0xfffffff400048947 */ /* 0x000fea000383ffff */
.L_x_36:
[----:B------:R-:W-:Y:S05]  /*0ee0*/  BSYNC.RECONVERGENT B1 ;  /* 0x0000000000017941 */ /* 0x000fea0003800200 */
.L_x_35:
[C---:B------:R-:W-:Y:S01]  /*0ef0*/  ISETP.GT.U32.AND P0, PT, R13.reuse, 0x3, PT ;  /* 0x000000030d00780c */ /* 0x040fe20003f04070 */
[----:B------:R-:W-:Y:S01]  /*0f00*/  VIADD R12, R12, 0x1 ;  /* 0x000000010c0c7836 */ /* 0x000fe20000000000 */
[--C-:B------:R-:W-:Y:S02]  /*0f10*/  SHF.R.U64 R13, R13, 0x2, R0.reuse ;  /* 0x000000020d0d7819 */ /* 0x100fe40000001200 */
[----:B------:R-:W-:Y:S02]  /*0f20*/  ISETP.GT.U32.AND.EX P0, PT, R0, RZ, PT, P0 ;  /* 0x000000ff0000720c */ /* 0x000fe40003f04100 */
[----:B------:R-:W-:-:S11]  /*0f30*/  SHF.R.U32.HI R0, RZ, 0x2, R0 ;  /* 0x00000002ff007819 */ /* 0x000fd60000011600 */
[----:B------:R-:W-:Y:S05]  /*0f40*/  @P0 BRA `(.L_x_40) ;  /* 0xfffffff000c80947 */ /* 0x000fea000383ffff */
.L_x_34:
[----:B------:R-:W-:Y:S05]  /*0f50*/  BSYNC.RECONVERGENT B0 ;  /* 0x0000000000007941 */ /* 0x000fea0003800200 */
.L_x_33:
[----:B------:R-:W-:Y:S04]  /*0f60*/  STG.E.64 desc[UR4][R6.64+0x18], RZ ;  /* 0x000018ff06007986 */ /* 0x000fe8000c101b04 */
[----:B------:R-:W-:Y:S04]  /*0f70*/  STG.E desc[UR4][R6.64+0x20], RZ ;  /* 0x000020ff06007986 */ /* 0x000fe8000c101904 */
[----:B------:R-:W-:Y:S01]  /*0f80*/  STG.E.64 desc[UR4][R6.64+0x28], RZ ;  /* 0x000028ff06007986 */ /* 0x000fe2000c101b04 */
[----:B------:R-:W-:Y:S05]  /*0f90*/  EXIT ;  /* 0x000000000000794d */ /* 0x000fea0003800000 */
.L_x_41:
        /* <DEDUP_REMOVED lines=14> */
.L_x_43:


//--------------------- .nv.global.init           --------------------------
	.section	.nv.global.init,"aw",@progbits
	.align	4
.nv.global.init:
	.type		mrg32k3aM1SubSeq,@object
	.size		mrg32k3aM1SubSeq,(mrg32k3aM2SubSeq - mrg32k3aM1SubSeq)
mrg32k3aM1SubSeq:
        /*0000*/ 	.byte	0x0b, 0xcc, 0xee, 0x04, 0x73, 0x29, 0x8b, 0x6f, 0xf6, 0x53, 0x03, 0xf6, 0x23, 0xf6, 0xea, 0xda
        /* <DEDUP_REMOVED lines=125> */
	.type		mrg32k3aM2SubSeq,@object
	.size		mrg32k3aM2SubSeq,(mrg32k3aM1 - mrg32k3aM2SubSeq)
mrg32k3aM2SubSeq:
        /* <DEDUP_REMOVED lines=126> */
	.type		mrg32k3aM1,@object
	.size		mrg32k3aM1,(mrg32k3aM1Seq - mrg32k3aM1)
mrg32k3aM1:
        /* <DEDUP_REMOVED lines=144> */
	.type		mrg32k3aM1Seq,@object
	.size		mrg32k3aM1Seq,(mrg32k3aM2 - mrg32k3aM1Seq)
mrg32k3aM1Seq:
        /* <DEDUP_REMOVED lines=144> */
	.type		mrg32k3aM2,@object
	.size		mrg32k3aM2,(mrg32k3aM2Seq - mrg32k3aM2)
mrg32k3aM2:
        /* <DEDUP_REMOVED lines=144> */
	.type		mrg32k3aM2Seq,@object
	.size		mrg32k3aM2Seq,(precalc_xorwow_matrix - mrg32k3aM2Seq)
mrg32k3aM2Seq:
        /* <DEDUP_REMOVED lines=144> */
	.type		precalc_xorwow_matrix,@object
	.size		precalc_xorwow_matrix,(precalc_xorwow_offset_matrix - precalc_xorwow_matrix)
precalc_xorwow_matrix:
        /* <DEDUP_REMOVED lines=6400> */
	.type		precalc_xorwow_offset_matrix,@object
	.size		precalc_xorwow_offset_matrix,(.L_1 - precalc_xorwow_offset_matrix)
precalc_xorwow_offset_matrix:
        /* <DEDUP_REMOVED lines=6400> */
.L_1:


//--------------------- .nv.shared.reserved.0     --------------------------
	.section	.nv.shared.reserved.0,"aw",@nobits
	.weak		__nv_reservedSMEM_offset_0_alias
	.size		__nv_reservedSMEM_offset_0_alias, 0, 64
	.other		__nv_reservedSMEM_offset_0_alias,@"STO_CUDA_RESERVED_SHARED STV_DEFAULT"
__nv_reservedSMEM_offset_0_alias:
	.zero		0
	.zero		64


//--------------------- .nv.constant0._Z12updateKernelPiP17curandStateXORWOWiii --------------------------
	.section	.nv.constant0._Z12updateKernelPiP17curandStateXORWOWiii,"a",@progbits
	.sectionflags	@""
	.align	4
.nv.constant0._Z12updateKernelPiP17curandStateXORWOWiii:
	.zero		924


//--------------------- .nv.constant0._Z10initCurandP17curandStateXORWOWy --------------------------
	.section	.nv.constant0._Z10initCurandP17curandStateXORWOWy,"a",@progbits
	.sectionflags	@""
	.align	4
.nv.constant0._Z10initCurandP17curandStateXORWOWy:
	.zero		912


//--------------------- SYMBOLS --------------------------

	.type		.nv.reservedSmem.offset0,@object
	.size		.nv.reservedSmem.offset0,0x4
